//
// Generated by NVIDIA NVVM Compiler
//
// Compiler Build ID: CL-36424714
// Cuda compilation tools, release 13.0, V13.0.88
// Based on NVVM 20.0.0
//

.version 9.0
.target sm_100
.address_size 64

	// .globl	_Z17energyStatsKernelPKfS0_PfS1_S1_S1_S1_S1_ii
.extern .shared .align 16 .b8 shared_data[];

.visible .entry _Z17energyStatsKernelPKfS0_PfS1_S1_S1_S1_S1_ii(
	.param .u64 .ptr .align 1 _Z17energyStatsKernelPKfS0_PfS1_S1_S1_S1_S1_ii_param_0,
	.param .u64 .ptr .align 1 _Z17energyStatsKernelPKfS0_PfS1_S1_S1_S1_S1_ii_param_1,
	.param .u64 .ptr .align 1 _Z17energyStatsKernelPKfS0_PfS1_S1_S1_S1_S1_ii_param_2,
	.param .u64 .ptr .align 1 _Z17energyStatsKernelPKfS0_PfS1_S1_S1_S1_S1_ii_param_3,
	.param .u64 .ptr .align 1 _Z17energyStatsKernelPKfS0_PfS1_S1_S1_S1_S1_ii_param_4,
	.param .u64 .ptr .align 1 _Z17energyStatsKernelPKfS0_PfS1_S1_S1_S1_S1_ii_param_5,
	.param .u64 .ptr .align 1 _Z17energyStatsKernelPKfS0_PfS1_S1_S1_S1_S1_ii_param_6,
	.param .u64 .ptr .align 1 _Z17energyStatsKernelPKfS0_PfS1_S1_S1_S1_S1_ii_param_7,
	.param .u32 _Z17energyStatsKernelPKfS0_PfS1_S1_S1_S1_S1_ii_param_8,
	.param .u32 _Z17energyStatsKernelPKfS0_PfS1_S1_S1_S1_S1_ii_param_9
)
{
	.reg .pred 	%p<14>;
	.reg .b32 	%r<55>;
	.reg .b32 	%f<32>;
	.reg .b64 	%rd<20>;

	ld.param.u64 	%rd5, [_Z17energyStatsKernelPKfS0_PfS1_S1_S1_S1_S1_ii_param_0];
	ld.param.u64 	%rd6, [_Z17energyStatsKernelPKfS0_PfS1_S1_S1_S1_S1_ii_param_1];
	ld.param.u64 	%rd9, [_Z17energyStatsKernelPKfS0_PfS1_S1_S1_S1_S1_ii_param_2];
	ld.param.u64 	%rd10, [_Z17energyStatsKernelPKfS0_PfS1_S1_S1_S1_S1_ii_param_3];
	ld.param.u64 	%rd7, [_Z17energyStatsKernelPKfS0_PfS1_S1_S1_S1_S1_ii_param_4];
	ld.param.u64 	%rd11, [_Z17energyStatsKernelPKfS0_PfS1_S1_S1_S1_S1_ii_param_5];
	ld.param.u64 	%rd12, [_Z17energyStatsKernelPKfS0_PfS1_S1_S1_S1_S1_ii_param_6];
	ld.param.u64 	%rd8, [_Z17energyStatsKernelPKfS0_PfS1_S1_S1_S1_S1_ii_param_7];
	ld.param.u32 	%r31, [_Z17energyStatsKernelPKfS0_PfS1_S1_S1_S1_S1_ii_param_8];
	ld.param.u32 	%r32, [_Z17energyStatsKernelPKfS0_PfS1_S1_S1_S1_S1_ii_param_9];
	cvta.to.global.u64 	%rd1, %rd12;
	cvta.to.global.u64 	%rd2, %rd11;
	cvta.to.global.u64 	%rd3, %rd10;
	cvta.to.global.u64 	%rd4, %rd9;
	mov.u32 	%r1, %tid.x;
	mov.u32 	%r2, %tid.y;
	mov.u32 	%r3, %ntid.x;
	mul.lo.s32 	%r33, %r2, %r3;
	or.b32  	%r4, %r33, %r1;
	setp.ne.s32 	%p1, %r4, 0;
	@%p1 bra 	$L__BB0_2;
	mov.f32 	%f7, 0f00000000;
	mov.f32 	%f8, 0fFF7FFFFF;
	mov.f32 	%f9, 0f7F7FFFFF;
	st.shared.v4.f32 	[shared_data], {%f9, %f8, %f7, %f9};
	st.shared.v2.f32 	[shared_data+16], {%f8, %f7};
$L__BB0_2:
	bar.sync 	0;
	mov.u32 	%r34, %ctaid.x;
	mad.lo.s32 	%r5, %r34, %r3, %r1;
	mov.u32 	%r35, %ctaid.y;
	mov.u32 	%r36, %ntid.y;
	mad.lo.s32 	%r37, %r35, %r36, %r2;
	setp.ge.s32 	%p2, %r5, %r31;
	setp.ge.s32 	%p3, %r37, %r32;
	or.pred  	%p4, %p2, %p3;
	@%p4 bra 	$L__BB0_12;
	mad.lo.s32 	%r38, %r31, %r37, %r5;
	cvta.to.global.u64 	%rd13, %rd5;
	mul.wide.s32 	%rd14, %r38, 4;
	add.s64 	%rd15, %rd13, %rd14;
	ld.global.f32 	%f1, [%rd15];
	cvta.to.global.u64 	%rd16, %rd6;
	add.s64 	%rd17, %rd16, %rd14;
	ld.global.f32 	%f2, [%rd17];
	ld.shared.u32 	%r47, [shared_data];
$L__BB0_4:
	mov.b32 	%f10, %r47;
	min.f32 	%f11, %f10, %f1;
	mov.b32 	%r39, %f11;
	atom.relaxed.shared.cas.b32 	%r9, [shared_data], %r47, %r39;
	setp.ne.s32 	%p5, %r47, %r9;
	mov.u32 	%r47, %r9;
	@%p5 bra 	$L__BB0_4;
	ld.shared.u32 	%r48, [shared_data+4];
$L__BB0_6:
	mov.b32 	%f12, %r48;
	max.f32 	%f13, %f12, %f1;
	mov.b32 	%r40, %f13;
	atom.relaxed.shared.cas.b32 	%r12, [shared_data+4], %r48, %r40;
	setp.ne.s32 	%p6, %r48, %r12;
	mov.u32 	%r48, %r12;
	@%p6 bra 	$L__BB0_6;
	atom.shared.add.f32 	%f14, [shared_data+8], %f1;
	ld.shared.u32 	%r49, [shared_data+12];
$L__BB0_8:
	mov.b32 	%f15, %r49;
	min.f32 	%f16, %f15, %f2;
	mov.b32 	%r41, %f16;
	atom.relaxed.shared.cas.b32 	%r15, [shared_data+12], %r49, %r41;
	setp.ne.s32 	%p7, %r49, %r15;
	mov.u32 	%r49, %r15;
	@%p7 bra 	$L__BB0_8;
	ld.shared.u32 	%r50, [shared_data+16];
$L__BB0_10:
	mov.b32 	%f17, %r50;
	max.f32 	%f18, %f17, %f2;
	mov.b32 	%r42, %f18;
	atom.relaxed.shared.cas.b32 	%r18, [shared_data+16], %r50, %r42;
	setp.ne.s32 	%p8, %r50, %r18;
	mov.u32 	%r50, %r18;
	@%p8 bra 	$L__BB0_10;
	atom.shared.add.f32 	%f19, [shared_data+20], %f2;
$L__BB0_12:
	setp.ne.s32 	%p9, %r4, 0;
	bar.sync 	0;
	@%p9 bra 	$L__BB0_22;
	ld.shared.f32 	%f3, [shared_data];
	ld.global.u32 	%r51, [%rd4];
$L__BB0_14:
	mov.b32 	%f20, %r51;
	min.f32 	%f21, %f20, %f3;
	mov.b32 	%r43, %f21;
	atom.relaxed.global.cas.b32 	%r21, [%rd4], %r51, %r43;
	setp.ne.s32 	%p10, %r51, %r21;
	mov.u32 	%r51, %r21;
	@%p10 bra 	$L__BB0_14;
	ld.shared.f32 	%f4, [shared_data+4];
	ld.global.u32 	%r52, [%rd3];
$L__BB0_16:
	mov.b32 	%f22, %r52;
	max.f32 	%f23, %f22, %f4;
	mov.b32 	%r44, %f23;
	atom.relaxed.global.cas.b32 	%r24, [%rd3], %r52, %r44;
	setp.ne.s32 	%p11, %r52, %r24;
	mov.u32 	%r52, %r24;
	@%p11 bra 	$L__BB0_16;
	ld.shared.f32 	%f24, [shared_data+8];
	cvta.to.global.u64 	%rd18, %rd7;
	atom.global.add.f32 	%f25, [%rd18], %f24;
	ld.shared.f32 	%f5, [shared_data+12];
	ld.global.u32 	%r53, [%rd2];
$L__BB0_18:
	mov.b32 	%f26, %r53;
	min.f32 	%f27, %f26, %f5;
	mov.b32 	%r45, %f27;
	atom.relaxed.global.cas.b32 	%r27, [%rd2], %r53, %r45;
	setp.ne.s32 	%p12, %r53, %r27;
	mov.u32 	%r53, %r27;
	@%p12 bra 	$L__BB0_18;
	ld.shared.f32 	%f6, [shared_data+16];
	ld.global.u32 	%r54, [%rd1];
$L__BB0_20:
	mov.b32 	%f28, %r54;
	max.f32 	%f29, %f28, %f6;
	mov.b32 	%r46, %f29;
	atom.relaxed.global.cas.b32 	%r30, [%rd1], %r54, %r46;
	setp.ne.s32 	%p13, %r54, %r30;
	mov.u32 	%r54, %r30;
	@%p13 bra 	$L__BB0_20;
	ld.shared.f32 	%f30, [shared_data+20];
	cvta.to.global.u64 	%rd19, %rd8;
	atom.global.add.f32 	%f31, [%rd19], %f30;
$L__BB0_22:
	ret;

}
	// .globl	_Z23normalizeEnergiesKernelPfS_ffffii
.visible .entry _Z23normalizeEnergiesKernelPfS_ffffii(
	.param .u64 .ptr .align 1 _Z23normalizeEnergiesKernelPfS_ffffii_param_0,
	.param .u64 .ptr .align 1 _Z23normalizeEnergiesKernelPfS_ffffii_param_1,
	.param .f32 _Z23normalizeEnergiesKernelPfS_ffffii_param_2,
	.param .f32 _Z23normalizeEnergiesKernelPfS_ffffii_param_3,
	.param .f32 _Z23normalizeEnergiesKernelPfS_ffffii_param_4,
	.param .f32 _Z23normalizeEnergiesKernelPfS_ffffii_param_5,
	.param .u32 _Z23normalizeEnergiesKernelPfS_ffffii_param_6,
	.param .u32 _Z23normalizeEnergiesKernelPfS_ffffii_param_7
)
{
	.reg .pred 	%p<6>;
	.reg .b32 	%r<14>;
	.reg .b32 	%f<13>;
	.reg .b64 	%rd<9>;

	ld.param.u64 	%rd1, [_Z23normalizeEnergiesKernelPfS_ffffii_param_0];
	ld.param.u64 	%rd2, [_Z23normalizeEnergiesKernelPfS_ffffii_param_1];
	ld.param.f32 	%f3, [_Z23normalizeEnergiesKernelPfS_ffffii_param_2];
	ld.param.f32 	%f4, [_Z23normalizeEnergiesKernelPfS_ffffii_param_3];
	ld.param.f32 	%f5, [_Z23normalizeEnergiesKernelPfS_ffffii_param_4];
	ld.param.f32 	%f6, [_Z23normalizeEnergiesKernelPfS_ffffii_param_5];
	ld.param.u32 	%r4, [_Z23normalizeEnergiesKernelPfS_ffffii_param_6];
	ld.param.u32 	%r5, [_Z23normalizeEnergiesKernelPfS_ffffii_param_7];
	mov.u32 	%r7, %ctaid.x;
	mov.u32 	%r8, %ntid.x;
	mov.u32 	%r9, %tid.x;
	mad.lo.s32 	%r1, %r7, %r8, %r9;
	mov.u32 	%r10, %ctaid.y;
	mov.u32 	%r11, %ntid.y;
	mov.u32 	%r12, %tid.y;
	mad.lo.s32 	%r13, %r10, %r11, %r12;
	setp.ge.s32 	%p1, %r1, %r4;
	setp.ge.s32 	%p2, %r13, %r5;
	or.pred  	%p3, %p1, %p2;
	@%p3 bra 	$L__BB1_5;
	mad.lo.s32 	%r3, %r4, %r13, %r1;
	sub.f32 	%f1, %f4, %f3;
	sub.f32 	%f2, %f6, %f5;
	setp.leu.f32 	%p4, %f1, 0f38D1B717;
	@%p4 bra 	$L__BB1_3;
	cvta.to.global.u64 	%rd3, %rd1;
	mul.wide.s32 	%rd4, %r3, 4;
	add.s64 	%rd5, %rd3, %rd4;
	ld.global.f32 	%f7, [%rd5];
	sub.f32 	%f8, %f7, %f3;
	div.rn.f32 	%f9, %f8, %f1;
	st.global.f32 	[%rd5], %f9;
$L__BB1_3:
	setp.leu.f32 	%p5, %f2, 0f38D1B717;
	@%p5 bra 	$L__BB1_5;
	cvta.to.global.u64 	%rd6, %rd2;
	mul.wide.s32 	%rd7, %r3, 4;
	add.s64 	%rd8, %rd6, %rd7;
	ld.global.f32 	%f10, [%rd8];
	sub.f32 	%f11, %f10, %f5;
	div.rn.f32 	%f12, %f11, %f2;
	st.global.f32 	[%rd8], %f12;
$L__BB1_5:
	ret;

}
	// .globl	_Z18hybridEnergyKernelPKfPfS0_S0_iiS1_S1_
.visible .entry _Z18hybridEnergyKernelPKfPfS0_S0_iiS1_S1_(
	.param .u64 .ptr .align 1 _Z18hybridEnergyKernelPKfPfS0_S0_iiS1_S1__param_0,
	.param .u64 .ptr .align 1 _Z18hybridEnergyKernelPKfPfS0_S0_iiS1_S1__param_1,
	.param .u64 .ptr .align 1 _Z18hybridEnergyKernelPKfPfS0_S0_iiS1_S1__param_2,
	.param .u64 .ptr .align 1 _Z18hybridEnergyKernelPKfPfS0_S0_iiS1_S1__param_3,
	.param .u32 _Z18hybridEnergyKernelPKfPfS0_S0_iiS1_S1__param_4,
	.param .u32 _Z18hybridEnergyKernelPKfPfS0_S0_iiS1_S1__param_5,
	.param .u64 .ptr .align 1 _Z18hybridEnergyKernelPKfPfS0_S0_iiS1_S1__param_6,
	.param .u64 .ptr .align 1 _Z18hybridEnergyKernelPKfPfS0_S0_iiS1_S1__param_7
)
{
	.reg .pred 	%p<4>;
	.reg .b32 	%r<14>;
	.reg .b32 	%f<11>;
	.reg .b64 	%rd<15>;

	ld.param.u64 	%rd1, [_Z18hybridEnergyKernelPKfPfS0_S0_iiS1_S1__param_1];
	ld.param.u64 	%rd2, [_Z18hybridEnergyKernelPKfPfS0_S0_iiS1_S1__param_2];
	ld.param.u64 	%rd3, [_Z18hybridEnergyKernelPKfPfS0_S0_iiS1_S1__param_3];
	ld.param.u32 	%r3, [_Z18hybridEnergyKernelPKfPfS0_S0_iiS1_S1__param_4];
	ld.param.u32 	%r4, [_Z18hybridEnergyKernelPKfPfS0_S0_iiS1_S1__param_5];
	ld.param.u64 	%rd4, [_Z18hybridEnergyKernelPKfPfS0_S0_iiS1_S1__param_6];
	ld.param.u64 	%rd5, [_Z18hybridEnergyKernelPKfPfS0_S0_iiS1_S1__param_7];
	mov.u32 	%r6, %ctaid.x;
	mov.u32 	%r7, %ntid.x;
	mov.u32 	%r8, %tid.x;
	mad.lo.s32 	%r1, %r6, %r7, %r8;
	mov.u32 	%r9, %ctaid.y;
	mov.u32 	%r10, %ntid.y;
	mov.u32 	%r11, %tid.y;
	mad.lo.s32 	%r12, %r9, %r10, %r11;
	setp.ge.s32 	%p1, %r1, %r3;
	setp.ge.s32 	%p2, %r12, %r4;
	or.pred  	%p3, %p1, %p2;
	@%p3 bra 	$L__BB2_2;
	cvta.to.global.u64 	%rd6, %rd3;
	cvta.to.global.u64 	%rd7, %rd2;
	cvta.to.global.u64 	%rd8, %rd1;
	cvta.to.global.u64 	%rd9, %rd4;
	cvta.to.global.u64 	%rd10, %rd5;
	mad.lo.s32 	%r13, %r3, %r12, %r1;
	mul.wide.s32 	%rd11, %r13, 4;
	add.s64 	%rd12, %rd6, %rd11;
	ld.global.f32 	%f1, [%rd12];
	add.s64 	%rd13, %rd7, %rd11;
	ld.global.f32 	%f2, [%rd13];
	div.rn.f32 	%f3, %f1, 0f3E99999A;
	min.f32 	%f4, %f3, 0f3F800000;
	mov.f32 	%f5, 0f3F800000;
	sub.f32 	%f6, %f5, %f4;
	mul.f32 	%f7, %f1, %f6;
	fma.rn.f32 	%f8, %f2, %f4, %f7;
	add.s64 	%rd14, %rd8, %rd11;
	st.global.f32 	[%rd14], %f8;
	atom.global.add.f32 	%f9, [%rd9], %f6;
	atom.global.add.f32 	%f10, [%rd10], %f4;
$L__BB2_2:
	ret;

}


// ===== COMPILED SASS (sm_100) =====

	.target	sm_100

	.elftype	@"ET_EXEC"


//--------------------- .note.nv.tkinfo           --------------------------
	.section	.note.nv.tkinfo,"",@"SHT_NOTE"
	.sectionflags	@"SHF_NOTE_NV_TKINFO"
	.tkinfo
        /*0018*/ 	.word	0x00000002
        /*0030*/ 	.string	""
        /*0030*/ 	.string	"ptxas"
        /*0030*/ 	.string	"Cuda compilation tools, release 13.0, V13.0.88"
        /*0030*/ 	.string	"Build cuda_13.0.r13.0/compiler.36424714_0"
        /*0030*/ 	.string	"-arch sm_100 -m 64 "



//--------------------- .note.nv.cuinfo           --------------------------
	.section	.note.nv.cuinfo,"",@"SHT_NOTE"
	.sectionflags	@"SHF_NOTE_NV_CUINFO"
        /*0018*/ 	.short	0x0002
        /*001a*/ 	.short	0x0064
        /*001c*/ 	.short	0x0082
	.zero		2


//--------------------- .nv.info                  --------------------------
	.section	.nv.info,"",@"SHT_CUDA_INFO"
	.align	4


	//----- nvinfo : EIATTR_REGCOUNT
	.align		4
        /*0000*/ 	.byte	0x04, 0x2f
        /*0002*/ 	.short	(.L_1 - .L_0)
	.align		4
.L_0:
        /*0004*/ 	.word	index@(_Z17energyStatsKernelPKfS0_PfS1_S1_S1_S1_S1_ii)
        /*0008*/ 	.word	0x0000000e


	//----- nvinfo : EIATTR_FRAME_SIZE
	.align		4
.L_1:
        /*000c*/ 	.byte	0x04, 0x11
        /*000e*/ 	.short	(.L_3 - .L_2)
	.align		4
.L_2:
        /*0010*/ 	.word	index@(_Z17energyStatsKernelPKfS0_PfS1_S1_S1_S1_S1_ii)
        /*0014*/ 	.word	0x00000000


	//----- nvinfo : EIATTR_REGCOUNT
	.align		4
.L_3:
        /*0018*/ 	.byte	0x04, 0x2f
        /*001a*/ 	.short	(.L_5 - .L_4)
	.align		4
.L_4:
        /*001c*/ 	.word	index@(_Z23normalizeEnergiesKernelPfS_ffffii)
        /*0020*/ 	.word	0x00000011


	//----- nvinfo : EIATTR_FRAME_SIZE
	.align		4
.L_5:
        /*0024*/ 	.byte	0x04, 0x11
        /*0026*/ 	.short	(.L_7 - .L_6)
	.align		4
.L_6:
        /*0028*/ 	.word	index@($__internal_1_$__cuda_sm3x_div_rn_noftz_f32_slowpath)
        /*002c*/ 	.word	0x00000000


	//----- nvinfo : EIATTR_FRAME_SIZE
	.align		4
.L_7:
        /*0030*/ 	.byte	0x04, 0x11
        /*0032*/ 	.short	(.L_9 - .L_8)
	.align		4
.L_8:
        /*0034*/ 	.word	index@(_Z23normalizeEnergiesKernelPfS_ffffii)
        /*0038*/ 	.word	0x00000000


	//----- nvinfo : EIATTR_REGCOUNT
	.align		4
.L_9:
        /*003c*/ 	.byte	0x04, 0x2f
        /*003e*/ 	.short	(.L_11 - .L_10)
	.align		4
.L_10:
        /*0040*/ 	.word	index@(_Z18hybridEnergyKernelPKfPfS0_S0_iiS1_S1_)
        /*0044*/ 	.word	0x00000012


	//----- nvinfo : EIATTR_FRAME_SIZE
	.align		4
.L_11:
        /*0048*/ 	.byte	0x04, 0x11
        /*004a*/ 	.short	(.L_13 - .L_12)
	.align		4
.L_12:
        /*004c*/ 	.word	index@($__internal_0_$__cuda_sm3x_div_rn_noftz_f32_slowpath)
        /*0050*/ 	.word	0x00000000


	//----- nvinfo : EIATTR_FRAME_SIZE
	.align		4
.L_13:
        /*0054*/ 	.byte	0x04, 0x11
        /*0056*/ 	.short	(.L_15 - .L_14)
	.align		4
.L_14:
        /*0058*/ 	.word	index@(_Z18hybridEnergyKernelPKfPfS0_S0_iiS1_S1_)
        /*005c*/ 	.word	0x00000000


	//----- nvinfo : EIATTR_MIN_STACK_SIZE
	.align		4
.L_15:
        /*0060*/ 	.byte	0x04, 0x12
        /*0062*/ 	.short	(.L_17 - .L_16)
	.align		4
.L_16:
        /*0064*/ 	.word	index@(_Z18hybridEnergyKernelPKfPfS0_S0_iiS1_S1_)
        /*0068*/ 	.word	0x00000000


	//----- nvinfo : EIATTR_MIN_STACK_SIZE
	.align		4
.L_17:
        /*006c*/ 	.byte	0x04, 0x12
        /*006e*/ 	.short	(.L_19 - .L_18)
	.align		4
.L_18:
        /*0070*/ 	.word	index@(_Z23normalizeEnergiesKernelPfS_ffffii)
        /*0074*/ 	.word	0x00000000


	//----- nvinfo : EIATTR_MIN_STACK_SIZE
	.align		4
.L_19:
        /*0078*/ 	.byte	0x04, 0x12
        /*007a*/ 	.short	(.L_21 - .L_20)
	.align		4
.L_20:
        /*007c*/ 	.word	index@(_Z17energyStatsKernelPKfS0_PfS1_S1_S1_S1_S1_ii)
        /*0080*/ 	.word	0x00000000
.L_21:


//--------------------- .nv.compat                --------------------------
	.section	.nv.compat,"",@"SHT_CUDA_COMPAT_INFO"
	.align	4
        /*0000*/ 	.byte	0x02, 0x09, 0x00, 0x00, 0x02, 0x02, 0x01, 0x00, 0x02, 0x05, 0x05, 0x00, 0x03, 0x07, 0x01, 0x01
        /*0010*/ 	.byte	0x02, 0x03, 0x00, 0x00, 0x02, 0x06, 0x01, 0x00, 0x04, 0x0b, 0x08, 0x00, 0x01, 0x00, 0x00, 0x00
        /*0020*/ 	.byte	0x00, 0x00, 0x00, 0x00


//--------------------- .nv.info._Z18hybridEnergyKernelPKfPfS0_S0_iiS1_S1_ --------------------------
	.section	.nv.info._Z18hybridEnergyKernelPKfPfS0_S0_iiS1_S1_,"",@"SHT_CUDA_INFO"
	.sectionflags	@""
	.align	4


	//----- nvinfo : EIATTR_CUDA_API_VERSION
	.align		4
        /*0000*/ 	.byte	0x04, 0x37
        /*0002*/ 	.short	(.L_23 - .L_22)
.L_22:
        /*0004*/ 	.word	0x00000082


	//----- nvinfo : EIATTR_KPARAM_INFO
	.align		4
.L_23:
        /*0008*/ 	.byte	0x04, 0x17
        /*000a*/ 	.short	(.L_25 - .L_24)
.L_24:
        /*000c*/ 	.word	0x00000000
        /*0010*/ 	.short	0x0007
        /*0012*/ 	.short	0x0030
        /*0014*/ 	.byte	0x00, 0xf5, 0x21, 0x00


	//----- nvinfo : EIATTR_KPARAM_INFO
	.align		4
.L_25:
        /*0018*/ 	.byte	0x04, 0x17
        /*001a*/ 	.short	(.L_27 - .L_26)
.L_26:
        /*001c*/ 	.word	0x00000000
        /*0020*/ 	.short	0x0006
        /*0022*/ 	.short	0x0028
        /*0024*/ 	.byte	0x00, 0xf5, 0x21, 0x00


	//----- nvinfo : EIATTR_KPARAM_INFO
	.align		4
.L_27:
        /*0028*/ 	.byte	0x04, 0x17
        /*002a*/ 	.short	(.L_29 - .L_28)
.L_28:
        /*002c*/ 	.word	0x00000000
        /*0030*/ 	.short	0x0005
        /*0032*/ 	.short	0x0024
        /*0034*/ 	.byte	0x00, 0xf0, 0x11, 0x00


	//----- nvinfo : EIATTR_KPARAM_INFO
	.align		4
.L_29:
        /*0038*/ 	.byte	0x04, 0x17
        /*003a*/ 	.short	(.L_31 - .L_30)
.L_30:
        /*003c*/ 	.word	0x00000000
        /*0040*/ 	.short	0x0004
        /*0042*/ 	.short	0x0020
        /*0044*/ 	.byte	0x00, 0xf0, 0x11, 0x00


	//----- nvinfo : EIATTR_KPARAM_INFO
	.align		4
.L_31:
        /*0048*/ 	.byte	0x04, 0x17
        /*004a*/ 	.short	(.L_33 - .L_32)
.L_32:
        /*004c*/ 	.word	0x00000000
        /*0050*/ 	.short	0x0003
        /*0052*/ 	.short	0x0018
        /*0054*/ 	.byte	0x00, 0xf5, 0x21, 0x00


	//----- nvinfo : EIATTR_KPARAM_INFO
	.align		4
.L_33:
        /*0058*/ 	.byte	0x04, 0x17
        /*005a*/ 	.short	(.L_35 - .L_34)
.L_34:
        /*005c*/ 	.word	0x00000000
        /*0060*/ 	.short	0x0002
        /*0062*/ 	.short	0x0010
        /*0064*/ 	.byte	0x00, 0xf5, 0x21, 0x00


	//----- nvinfo : EIATTR_KPARAM_INFO
	.align		4
.L_35:
        /*0068*/ 	.byte	0x04, 0x17
        /*006a*/ 	.short	(.L_37 - .L_36)
.L_36:
        /*006c*/ 	.word	0x00000000
        /*0070*/ 	.short	0x0001
        /*0072*/ 	.short	0x0008
        /*0074*/ 	.byte	0x00, 0xf5, 0x21, 0x00


	//----- nvinfo : EIATTR_KPARAM_INFO
	.align		4
.L_37:
        /*0078*/ 	.byte	0x04, 0x17
        /*007a*/ 	.short	(.L_39 - .L_38)
.L_38:
        /*007c*/ 	.word	0x00000000
        /*0080*/ 	.short	0x0000
        /*0082*/ 	.short	0x0000
        /*0084*/ 	.byte	0x00, 0xf5, 0x21, 0x00


	//----- nvinfo : EIATTR_SPARSE_MMA_MASK
	.align		4
.L_39:
        /*0088*/ 	.byte	0x03, 0x50
        /*008a*/ 	.short	0x0000


	//----- nvinfo : EIATTR_MAXREG_COUNT
	.align		4
        /*008c*/ 	.byte	0x03, 0x1b
        /*008e*/ 	.short	0x00ff


	//----- nvinfo : EIATTR_MERCURY_ISA_VERSION
	.align		4
        /*0090*/ 	.byte	0x03, 0x5f
        /*0092*/ 	.short	0x0101


	//----- nvinfo : EIATTR_VRC_CTA_INIT_COUNT
	.align		4
        /*0094*/ 	.byte	0x02, 0x4a
	.zero		1
	.zero		1


	//----- nvinfo : EIATTR_EXIT_INSTR_OFFSETS
	.align		4
        /*0098*/ 	.byte	0x04, 0x1c
        /*009a*/ 	.short	(.L_41 - .L_40)


	//   ....[0]....
.L_40:
        /*009c*/ 	.word	0x000000c0


	//   ....[1]....
        /*00a0*/ 	.word	0x000002d0


	//----- nvinfo : EIATTR_CRS_STACK_SIZE
	.align		4
.L_41:
        /*00a4*/ 	.byte	0x04, 0x1e
        /*00a6*/ 	.short	(.L_43 - .L_42)
.L_42:
        /*00a8*/ 	.word	0x00000000


	//----- nvinfo : EIATTR_CBANK_PARAM_SIZE
	.align		4
.L_43:
        /*00ac*/ 	.byte	0x03, 0x19
        /*00ae*/ 	.short	0x0038


	//----- nvinfo : EIATTR_PARAM_CBANK
	.align		4
        /*00b0*/ 	.byte	0x04, 0x0a
        /*00b2*/ 	.short	(.L_45 - .L_44)
	.align		4
.L_44:
        /*00b4*/ 	.word	index@(.nv.constant0._Z18hybridEnergyKernelPKfPfS0_S0_iiS1_S1_)
        /*00b8*/ 	.short	0x0380
        /*00ba*/ 	.short	0x0038


	//----- nvinfo : EIATTR_SW_WAR
	.align		4
.L_45:
        /*00bc*/ 	.byte	0x04, 0x36
        /*00be*/ 	.short	(.L_47 - .L_46)
.L_46:
        /*00c0*/ 	.word	0x00000008
.L_47:


//--------------------- .nv.info._Z23normalizeEnergiesKernelPfS_ffffii --------------------------
	.section	.nv.info._Z23normalizeEnergiesKernelPfS_ffffii,"",@"SHT_CUDA_INFO"
	.sectionflags	@""
	.align	4


	//----- nvinfo : EIATTR_CUDA_API_VERSION
	.align		4
        /*0000*/ 	.byte	0x04, 0x37
        /*0002*/ 	.short	(.L_49 - .L_48)
.L_48:
        /*0004*/ 	.word	0x00000082


	//----- nvinfo : EIATTR_KPARAM_INFO
	.align		4
.L_49:
        /*0008*/ 	.byte	0x04, 0x17
        /*000a*/ 	.short	(.L_51 - .L_50)
.L_50:
        /*000c*/ 	.word	0x00000000
        /*0010*/ 	.short	0x0007
        /*0012*/ 	.short	0x0024
        /*0014*/ 	.byte	0x00, 0xf0, 0x11, 0x00


	//----- nvinfo : EIATTR_KPARAM_INFO
	.align		4
.L_51:
        /*0018*/ 	.byte	0x04, 0x17
        /*001a*/ 	.short	(.L_53 - .L_52)
.L_52:
        /*001c*/ 	.word	0x00000000
        /*0020*/ 	.short	0x0006
        /*0022*/ 	.short	0x0020
        /*0024*/ 	.byte	0x00, 0xf0, 0x11, 0x00


	//----- nvinfo : EIATTR_KPARAM_INFO
	.align		4
.L_53:
        /*0028*/ 	.byte	0x04, 0x17
        /*002a*/ 	.short	(.L_55 - .L_54)
.L_54:
        /*002c*/ 	.word	0x00000000
        /*0030*/ 	.short	0x0005
        /*0032*/ 	.short	0x001c
        /*0034*/ 	.byte	0x00, 0xf0, 0x11, 0x00


	//----- nvinfo : EIATTR_KPARAM_INFO
	.align		4
.L_55:
        /*0038*/ 	.byte	0x04, 0x17
        /*003a*/ 	.short	(.L_57 - .L_56)
.L_56:
        /*003c*/ 	.word	0x00000000
        /*0040*/ 	.short	0x0004
        /*0042*/ 	.short	0x0018
        /*0044*/ 	.byte	0x00, 0xf0, 0x11, 0x00


	//----- nvinfo : EIATTR_KPARAM_INFO
	.align		4
.L_57:
        /*0048*/ 	.byte	0x04, 0x17
        /*004a*/ 	.short	(.L_59 - .L_58)
.L_58:
        /*004c*/ 	.word	0x00000000
        /*0050*/ 	.short	0x0003
        /*0052*/ 	.short	0x0014
        /*0054*/ 	.byte	0x00, 0xf0, 0x11, 0x00


	//----- nvinfo : EIATTR_KPARAM_INFO
	.align		4
.L_59:
        /*0058*/ 	.byte	0x04, 0x17
        /*005a*/ 	.short	(.L_61 - .L_60)
.L_60:
        /*005c*/ 	.word	0x00000000
        /*0060*/ 	.short	0x0002
        /*0062*/ 	.short	0x0010
        /*0064*/ 	.byte	0x00, 0xf0, 0x11, 0x00


	//----- nvinfo : EIATTR_KPARAM_INFO
	.align		4
.L_61:
        /*0068*/ 	.byte	0x04, 0x17
        /*006a*/ 	.short	(.L_63 - .L_62)
.L_62:
        /*006c*/ 	.word	0x00000000
        /*0070*/ 	.short	0x0001
        /*0072*/ 	.short	0x0008
        /*0074*/ 	.byte	0x00, 0xf5, 0x21, 0x00


	//----- nvinfo : EIATTR_KPARAM_INFO
	.align		4
.L_63:
        /*0078*/ 	.byte	0x04, 0x17
        /*007a*/ 	.short	(.L_65 - .L_64)
.L_64:
        /*007c*/ 	.word	0x00000000
        /*0080*/ 	.short	0x0000
        /*0082*/ 	.short	0x0000
        /*0084*/ 	.byte	0x00, 0xf5, 0x21, 0x00


	//----- nvinfo : EIATTR_SPARSE_MMA_MASK
	.align		4
.L_65:
        /*0088*/ 	.byte	0x03, 0x50
        /*008a*/ 	.short	0x0000


	//----- nvinfo : EIATTR_MAXREG_COUNT
	.align		4
        /*008c*/ 	.byte	0x03, 0x1b
        /*008e*/ 	.short	0x00ff


	//----- nvinfo : EIATTR_MERCURY_ISA_VERSION
	.align		4
        /*0090*/ 	.byte	0x03, 0x5f
        /*0092*/ 	.short	0x0101


	//----- nvinfo : EIATTR_VRC_CTA_INIT_COUNT
	.align		4
        /*0094*/ 	.byte	0x02, 0x4a
	.zero		1
	.zero		1


	//----- nvinfo : EIATTR_EXIT_INSTR_OFFSETS
	.align		4
        /*0098*/ 	.byte	0x04, 0x1c
        /*009a*/ 	.short	(.L_67 - .L_66)


	//   ....[0]....
.L_66:
        /*009c*/ 	.word	0x000000c0


	//   ....[1]....
        /*00a0*/ 	.word	0x00000280


	//   ....[2]....
        /*00a4*/ 	.word	0x000003c0


	//----- nvinfo : EIATTR_CRS_STACK_SIZE
	.align		4
.L_67:
        /*00a8*/ 	.byte	0x04, 0x1e
        /*00aa*/ 	.short	(.L_69 - .L_68)
.L_68:
        /*00ac*/ 	.word	0x00000000


	//----- nvinfo : EIATTR_CBANK_PARAM_SIZE
	.align		4
.L_69:
        /*00b0*/ 	.byte	0x03, 0x19
        /*00b2*/ 	.short	0x0028


	//----- nvinfo : EIATTR_PARAM_CBANK
	.align		4
        /*00b4*/ 	.byte	0x04, 0x0a
        /*00b6*/ 	.short	(.L_71 - .L_70)
	.align		4
.L_70:
        /*00b8*/ 	.word	index@(.nv.constant0._Z23normalizeEnergiesKernelPfS_ffffii)
        /*00bc*/ 	.short	0x0380
        /*00be*/ 	.short	0x0028


	//----- nvinfo : EIATTR_SW_WAR
	.align		4
.L_71:
        /*00c0*/ 	.byte	0x04, 0x36
        /*00c2*/ 	.short	(.L_73 - .L_72)
.L_72:
        /*00c4*/ 	.word	0x00000008
.L_73:


//--------------------- .nv.info._Z17energyStatsKernelPKfS0_PfS1_S1_S1_S1_S1_ii --------------------------
	.section	.nv.info._Z17energyStatsKernelPKfS0_PfS1_S1_S1_S1_S1_ii,"",@"SHT_CUDA_INFO"
	.sectionflags	@""
	.align	4


	//----- nvinfo : EIATTR_CUDA_API_VERSION
	.align		4
        /*0000*/ 	.byte	0x04, 0x37
        /*0002*/ 	.short	(.L_75 - .L_74)
.L_74:
        /*0004*/ 	.word	0x00000082


	//----- nvinfo : EIATTR_KPARAM_INFO
	.align		4
.L_75:
        /*0008*/ 	.byte	0x04, 0x17
        /*000a*/ 	.short	(.L_77 - .L_76)
.L_76:
        /*000c*/ 	.word	0x00000000
        /*0010*/ 	.short	0x0009
        /*0012*/ 	.short	0x0044
        /*0014*/ 	.byte	0x00, 0xf0, 0x11, 0x00


	//----- nvinfo : EIATTR_KPARAM_INFO
	.align		4
.L_77:
        /*0018*/ 	.byte	0x04, 0x17
        /*001a*/ 	.short	(.L_79 - .L_78)
.L_78:
        /*001c*/ 	.word	0x00000000
        /*0020*/ 	.short	0x0008
        /*0022*/ 	.short	0x0040
        /*0024*/ 	.byte	0x00, 0xf0, 0x11, 0x00


	//----- nvinfo : EIATTR_KPARAM_INFO
	.align		4
.L_79:
        /*0028*/ 	.byte	0x04, 0x17
        /*002a*/ 	.short	(.L_81 - .L_80)
.L_80:
        /*002c*/ 	.word	0x00000000
        /*0030*/ 	.short	0x0007
        /*0032*/ 	.short	0x0038
        /*0034*/ 	.byte	0x00, 0xf5, 0x21, 0x00


	//----- nvinfo : EIATTR_KPARAM_INFO
	.align		4
.L_81:
        /*0038*/ 	.byte	0x04, 0x17
        /*003a*/ 	.short	(.L_83 - .L_82)
.L_82:
        /*003c*/ 	.word	0x00000000
        /*0040*/ 	.short	0x0006
        /*0042*/ 	.short	0x0030
        /*0044*/ 	.byte	0x00, 0xf5, 0x21, 0x00


	//----- nvinfo : EIATTR_KPARAM_INFO
	.align		4
.L_83:
        /*0048*/ 	.byte	0x04, 0x17
        /*004a*/ 	.short	(.L_85 - .L_84)
.L_84:
        /*004c*/ 	.word	0x00000000
        /*0050*/ 	.short	0x0005
        /*0052*/ 	.short	0x0028
        /*0054*/ 	.byte	0x00, 0xf5, 0x21, 0x00


	//----- nvinfo : EIATTR_KPARAM_INFO
	.align		4
.L_85:
        /*0058*/ 	.byte	0x04, 0x17
        /*005a*/ 	.short	(.L_87 - .L_86)
.L_86:
        /*005c*/ 	.word	0x00000000
        /*0060*/ 	.short	0x0004
        /*0062*/ 	.short	0x0020
        /*0064*/ 	.byte	0x00, 0xf5, 0x21, 0x00


	//----- nvinfo : EIATTR_KPARAM_INFO
	.align		4
.L_87:
        /*0068*/ 	.byte	0x04, 0x17
        /*006a*/ 	.short	(.L_89 - .L_88)
.L_88:
        /*006c*/ 	.word	0x00000000
        /*0070*/ 	.short	0x0003
        /*0072*/ 	.short	0x0018
        /*0074*/ 	.byte	0x00, 0xf5, 0x21, 0x00


	//----- nvinfo : EIATTR_KPARAM_INFO
	.align		4
.L_89:
        /*0078*/ 	.byte	0x04, 0x17
        /*007a*/ 	.short	(.L_91 - .L_90)
.L_90:
        /*007c*/ 	.word	0x00000000
        /*0080*/ 	.short	0x0002
        /*0082*/ 	.short	0x0010
        /*0084*/ 	.byte	0x00, 0xf5, 0x21, 0x00


	//----- nvinfo : EIATTR_KPARAM_INFO
	.align		4
.L_91:
        /*0088*/ 	.byte	0x04, 0x17
        /*008a*/ 	.short	(.L_93 - .L_92)
.L_92:
        /*008c*/ 	.word	0x00000000
        /*0090*/ 	.short	0x0001
        /*0092*/ 	.short	0x0008
        /*0094*/ 	.byte	0x00, 0xf5, 0x21, 0x00


	//----- nvinfo : EIATTR_KPARAM_INFO
	.align		4
.L_93:
        /*0098*/ 	.byte	0x04, 0x17
        /*009a*/ 	.short	(.L_95 - .L_94)
.L_94:
        /*009c*/ 	.word	0x00000000
        /*00a0*/ 	.short	0x0000
        /*00a2*/ 	.short	0x0000
        /*00a4*/ 	.byte	0x00, 0xf5, 0x21, 0x00


	//----- nvinfo : EIATTR_SPARSE_MMA_MASK
	.align		4
.L_95:
        /*00a8*/ 	.byte	0x03, 0x50
        /*00aa*/ 	.short	0x0000


	//----- nvinfo : EIATTR_MAXREG_COUNT
	.align		4
        /*00ac*/ 	.byte	0x03, 0x1b
        /*00ae*/ 	.short	0x00ff


	//----- nvinfo : EIATTR_NUM_BARRIERS
	.align		4
        /*00b0*/ 	.byte	0x02, 0x4c
        /*00b2*/ 	.byte	0x01
	.zero		1


	//----- nvinfo : EIATTR_MERCURY_ISA_VERSION
	.align		4
        /*00b4*/ 	.byte	0x03, 0x5f
        /*00b6*/ 	.short	0x0101


	//----- nvinfo : EIATTR_VRC_CTA_INIT_COUNT
	.align		4
        /*00b8*/ 	.byte	0x02, 0x4a
	.zero		1
	.zero		1


	//----- nvinfo : EIATTR_EXIT_INSTR_OFFSETS
	.align		4
        /*00bc*/ 	.byte	0x04, 0x1c
        /*00be*/ 	.short	(.L_97 - .L_96)


	//   ....[0]....
.L_96:
        /*00c0*/ 	.word	0x000005a0


	//   ....[1]....
        /*00c4*/ 	.word	0x000008f0


	//----- nvinfo : EIATTR_CRS_STACK_SIZE
	.align		4
.L_97:
        /*00c8*/ 	.byte	0x04, 0x1e
        /*00ca*/ 	.short	(.L_99 - .L_98)
.L_98:
        /*00cc*/ 	.word	0x00000000


	//----- nvinfo : EIATTR_CBANK_PARAM_SIZE
	.align		4
.L_99:
        /*00d0*/ 	.byte	0x03, 0x19
        /*00d2*/ 	.short	0x0048


	//----- nvinfo : EIATTR_PARAM_CBANK
	.align		4
        /*00d4*/ 	.byte	0x04, 0x0a
        /*00d6*/ 	.short	(.L_101 - .L_100)
	.align		4
.L_100:
        /*00d8*/ 	.word	index@(.nv.constant0._Z17energyStatsKernelPKfS0_PfS1_S1_S1_S1_S1_ii)
        /*00dc*/ 	.short	0x0380
        /*00de*/ 	.short	0x0048


	//----- nvinfo : EIATTR_SW_WAR
	.align		4
.L_101:
        /*00e0*/ 	.byte	0x04, 0x36
        /*00e2*/ 	.short	(.L_103 - .L_102)
.L_102:
        /*00e4*/ 	.word	0x00000008
.L_103:


//--------------------- .nv.callgraph             --------------------------
	.section	.nv.callgraph,"",@"SHT_CUDA_CALLGRAPH"
	.align	4
	.sectionentsize	8
	.align		4
        /*0000*/ 	.word	0x00000000
	.align		4
        /*0004*/ 	.word	0xffffffff
	.align		4
        /*0008*/ 	.word	0x00000000
	.align		4
        /*000c*/ 	.word	0xfffffffe
	.align		4
        /*0010*/ 	.word	0x00000000
	.align		4
        /*0014*/ 	.word	0xfffffffd
	.align		4
        /*0018*/ 	.word	0x00000000
	.align		4
        /*001c*/ 	.word	0xfffffffc


//--------------------- .text._Z18hybridEnergyKernelPKfPfS0_S0_iiS1_S1_ --------------------------
	.section	.text._Z18hybridEnergyKernelPKfPfS0_S0_iiS1_S1_,"ax",@progbits
	.align	128
        .global         _Z18hybridEnergyKernelPKfPfS0_S0_iiS1_S1_
        .type           _Z18hybridEnergyKernelPKfPfS0_S0_iiS1_S1_,@function
        .size           _Z18hybridEnergyKernelPKfPfS0_S0_iiS1_S1_,(.L_x_54 - _Z18hybridEnergyKernelPKfPfS0_S0_iiS1_S1_)
        .other          _Z18hybridEnergyKernelPKfPfS0_S0_iiS1_S1_,@"STO_CUDA_ENTRY STV_DEFAULT"
_Z18hybridEnergyKernelPKfPfS0_S0_iiS1_S1_:
.text._Z18hybridEnergyKernelPKfPfS0_S0_iiS1_S1_:
[----:B------:R-:W-:Y:S01]  /*0000*/  LDC R1, c[0x0][0x37c] ;  /* 0x0000df00ff017b82 */ /* 0x000fe20000000800 */
[----:B------:R-:W0:Y:S07]  /*0010*/  S2R R5, SR_TID.Y ;  /* 0x0000000000057919 */ /* 0x000e2e0000002200 */
[----:B------:R-:W1:Y:S01]  /*0020*/  LDC R3, c[0x0][0x360] ;  /* 0x0000d800ff037b82 */ /* 0x000e620000000800 */
[----:B------:R-:W2:Y:S01]  /*0030*/  LDCU.64 UR8, c[0x0][0x3a0] ;  /* 0x00007400ff0877ac */ /* 0x000ea20008000a00 */
[----:B------:R-:W1:Y:S06]  /*0040*/  S2R R2, SR_TID.X ;  /* 0x0000000000027919 */ /* 0x000e6c0000002100 */
[----:B------:R-:W0:Y:S08]  /*0050*/  S2UR UR5, SR_CTAID.Y ;  /* 0x00000000000579c3 */ /* 0x000e300000002600 */
[----:B------:R-:W0:Y:S08]  /*0060*/  LDC R0, c[0x0][0x364] ;  /* 0x0000d900ff007b82 */ /* 0x000e300000000800 */
[----:B------:R-:W1:Y:S01]  /*0070*/  S2UR UR4, SR_CTAID.X ;  /* 0x00000000000479c3 */ /* 0x000e620000002500 */
[----:B0-----:R-:W-:-:S05]  /*0080*/  IMAD R0, R0, UR5, R5 ;  /* 0x0000000500007c24 */ /* 0x001fca000f8e0205 */
[----:B--2---:R-:W-:Y:S01]  /*0090*/  ISETP.GE.AND P0, PT, R0, UR9, PT ;  /* 0x0000000900007c0c */ /* 0x004fe2000bf06270 */
[----:B-1----:R-:W-:-:S05]  /*00a0*/  IMAD R3, R3, UR4, R2 ;  /* 0x0000000403037c24 */ /* 0x002fca000f8e0202 */
[----:B------:R-:W-:-:S13]  /*00b0*/  ISETP.GE.OR P0, PT, R3, UR8, P0 ;  /* 0x0000000803007c0c */ /* 0x000fda0008706670 */
[----:B------:R-:W-:Y:S05]  /*00c0*/  @P0 EXIT ;  /* 0x000000000000094d */ /* 0x000fea0003800000 */
[----:B------:R-:W0:Y:S01]  /*00d0*/  LDC.64 R6, c[0x0][0x398] ;  /* 0x0000e600ff067b82 */ /* 0x000e220000000a00 */
[----:B------:R-:W1:Y:S01]  /*00e0*/  LDCU.64 UR6, c[0x0][0x358] ;  /* 0x00006b00ff0677ac */ /* 0x000e620008000a00 */
[----:B------:R-:W-:-:S06]  /*00f0*/  IMAD R3, R0, UR8, R3 ;  /* 0x0000000800037c24 */ /* 0x000fcc000f8e0203 */
[----:B------:R-:W2:Y:S01]  /*0100*/  LDC.64 R4, c[0x0][0x390] ;  /* 0x0000e400ff047b82 */ /* 0x000ea20000000a00 */
[----:B0-----:R-:W-:-:S05]  /*0110*/  IMAD.WIDE R6, R3, 0x4, R6 ;  /* 0x0000000403067825 */ /* 0x001fca00078e0206 */
[----:B-1----:R-:W3:Y:S01]  /*0120*/  LDG.E R0, desc[UR6][R6.64] ;  /* 0x0000000606007981 */ /* 0x002ee2000c1e1900 */
[----:B--2---:R-:W-:-:S06]  /*0130*/  IMAD.WIDE R4, R3, 0x4, R4 ;  /* 0x0000000403047825 */ /* 0x004fcc00078e0204 */
[----:B------:R0:W5:Y:S01]  /*0140*/  LDG.E R4, desc[UR6][R4.64] ;  /* 0x0000000604047981 */ /* 0x000162000c1e1900 */
[----:B------:R-:W-:Y:S01]  /*0150*/  IMAD.MOV.U32 R9, RZ, RZ, 0x40555555 ;  /* 0x40555555ff097424 */ /* 0x000fe200078e00ff */
[----:B------:R-:W-:Y:S01]  /*0160*/  BSSY.RECONVERGENT B1, `(.L_x_0) ;  /* 0x000000b000017945 */ /* 0x000fe20003800200 */
[----:B------:R-:W-:-:S04]  /*0170*/  IMAD.MOV.U32 R2, RZ, RZ, 0x3e99999a ;  /* 0x3e99999aff027424 */ /* 0x000fc800078e00ff */
[----:B------:R-:W-:-:S04]  /*0180*/  FFMA R2, R9, -R2, 1 ;  /* 0x3f80000009027423 */ /* 0x000fc80000000802 */
[----:B------:R-:W-:Y:S01]  /*0190*/  FFMA R9, R2, R9, 3.3333332538604736328 ;  /* 0x4055555502097423 */ /* 0x000fe20000000009 */
[----:B---3--:R-:W1:Y:S03]  /*01a0*/  FCHK P0, R0, 0.30000001192092895508 ;  /* 0x3e99999a00007902 */ /* 0x008e660000000000 */
[----:B------:R-:W-:-:S04]  /*01b0*/  FFMA R2, R0, R9, RZ ;  /* 0x0000000900027223 */ /* 0x000fc800000000ff */
[----:B------:R-:W-:-:S04]  /*01c0*/  FFMA R8, R2, -0.30000001192092895508, R0 ;  /* 0xbe99999a02087823 */ /* 0x000fc80000000000 */
[----:B------:R-:W-:Y:S01]  /*01d0*/  FFMA R2, R9, R8, R2 ;  /* 0x0000000809027223 */ /* 0x000fe20000000002 */
[----:B01----:R-:W-:Y:S06]  /*01e0*/  @!P0 BRA `(.L_x_1) ;  /* 0x0000000000088947 */ /* 0x003fec0003800000 */
[----:B------:R-:W-:-:S07]  /*01f0*/  MOV R6, 0x210 ;  /* 0x0000021000067802 */ /* 0x000fce0000000f00 */
[----:B-----5:R-:W-:Y:S05]  /*0200*/  CALL.REL.NOINC `($__internal_0_$__cuda_sm3x_div_rn_noftz_f32_slowpath) ;  /* 0x0000000000347944 */ /* 0x020fea0003c00000 */
.L_x_1:
[----:B------:R-:W-:Y:S05]  /*0210*/  BSYNC.RECONVERGENT B1 ;  /* 0x0000000000017941 */ /* 0x000fea0003800200 */
.L_x_0:
[----:B------:R-:W0:Y:S01]  /*0220*/  LDC.64 R10, c[0x0][0x388] ;  /* 0x0000e200ff0a7b82 */ /* 0x000e220000000a00 */
[----:B------:R-:W-:-:S05]  /*0230*/  FMNMX R5, R2, 1, PT ;  /* 0x3f80000002057809 */ /* 0x000fca0003800000 */
[----:B------:R-:W-:Y:S02]  /*0240*/  FADD R13, -R5, 1 ;  /* 0x3f800000050d7421 */ /* 0x000fe40000000100 */
[----:B------:R-:W1:Y:S02]  /*0250*/  LDC.64 R6, c[0x0][0x3a8] ;  /* 0x0000ea00ff067b82 */ /* 0x000e640000000a00 */
[----:B------:R-:W-:-:S04]  /*0260*/  FMUL R15, R0, R13 ;  /* 0x0000000d000f7220 */ /* 0x000fc80000400000 */
[----:B-----5:R-:W-:Y:S02]  /*0270*/  FFMA R15, R4, R5, R15 ;  /* 0x00000005040f7223 */ /* 0x020fe4000000000f */
[----:B------:R-:W2:Y:S01]  /*0280*/  LDC.64 R8, c[0x0][0x3b0] ;  /* 0x0000ec00ff087b82 */ /* 0x000ea20000000a00 */
[----:B0-----:R-:W-:-:S05]  /*0290*/  IMAD.WIDE R2, R3, 0x4, R10 ;  /* 0x0000000403027825 */ /* 0x001fca00078e020a */
[----:B------:R-:W-:Y:S04]  /*02a0*/  STG.E desc[UR6][R2.64], R15 ;  /* 0x0000000f02007986 */ /* 0x000fe8000c101906 */
[----:B-1----:R-:W-:Y:S04]  /*02b0*/  REDG.E.ADD.F32.FTZ.RN.STRONG.GPU desc[UR6][R6.64], R13 ;  /* 0x0000000d060079a6 */ /* 0x002fe8000c12f306 */
[----:B--2---:R-:W-:Y:S01]  /*02c0*/  REDG.E.ADD.F32.FTZ.RN.STRONG.GPU desc[UR6][R8.64], R5 ;  /* 0x00000005080079a6 */ /* 0x004fe2000c12f306 */
[----:B------:R-:W-:Y:S05]  /*02d0*/  EXIT ;  /* 0x000000000000794d */ /* 0x000fea0003800000 */
        .weak           $__internal_0_$__cuda_sm3x_div_rn_noftz_f32_slowpath
        .type           $__internal_0_$__cuda_sm3x_div_rn_noftz_f32_slowpath,@function
        .size           $__internal_0_$__cuda_sm3x_div_rn_noftz_f32_slowpath,(.L_x_54 - $__internal_0_$__cuda_sm3x_div_rn_noftz_f32_slowpath)
$__internal_0_$__cuda_sm3x_div_rn_noftz_f32_slowpath:
[--C-:B------:R-:W-:Y:S01]  /*02e0*/  SHF.R.U32.HI R2, RZ, 0x17, R0.reuse ;  /* 0x00000017ff027819 */ /* 0x100fe20000011600 */
[----:B------:R-:W-:Y:S04]  /*02f0*/  BSSY.RECONVERGENT B0, `(.L_x_2) ;  /* 0x000005c000007945 */ /* 0x000fe80003800200 */
[----:B------:R-:W-:Y:S01]  /*0300*/  BSSY.RELIABLE B2, `(.L_x_3) ;  /* 0x000001a000027945 */ /* 0x000fe20003800100 */
[----:B------:R-:W-:Y:S01]  /*0310*/  IMAD.MOV.U32 R5, RZ, RZ, R0 ;  /* 0x000000ffff057224 */ /* 0x000fe200078e0000 */
[----:B------:R-:W-:-:S05]  /*0320*/  LOP3.LUT R2, R2, 0xff, RZ, 0xc0, !PT ;  /* 0x000000ff02027812 */ /* 0x000fca00078ec0ff */
[----:B------:R-:W-:-:S05]  /*0330*/  VIADD R9, R2, 0xffffffff ;  /* 0xffffffff02097836 */ /* 0x000fca0000000000 */
[----:B------:R-:W-:-:S13]  /*0340*/  ISETP.GT.U32.OR P0, PT, R9, 0xfd, !PT ;  /* 0x000000fd0900780c */ /* 0x000fda0007f04470 */
[----:B------:R-:W-:Y:S01]  /*0350*/  @!P0 IMAD.MOV.U32 R7, RZ, RZ, RZ ;  /* 0x000000ffff078224 */ /* 0x000fe200078e00ff */
[----:B------:R-:W-:Y:S06]  /*0360*/  @!P0 BRA `(.L_x_4) ;  /* 0x00000000004c8947 */ /* 0x000fec0003800000 */
[----:B------:R-:W-:-:S13]  /*0370*/  FSETP.GTU.FTZ.AND P0, PT, |R0|, +INF , PT ;  /* 0x7f8000000000780b */ /* 0x000fda0003f1c200 */
[----:B------:R-:W-:Y:S05]  /*0380*/  @P0 BREAK.RELIABLE B2 ;  /* 0x0000000000020942 */ /* 0x000fea0003800100 */
[----:B------:R-:W-:Y:S05]  /*0390*/  @P0 BRA `(.L_x_5) ;  /* 0x0000000400400947 */ /* 0x000fea0003800000 */
[----:B------:R-:W-:-:S05]  /*03a0*/  IMAD.MOV.U32 R8, RZ, RZ, 0x3e99999a ;  /* 0x3e99999aff087424 */ /* 0x000fca00078e00ff */
[----:B------:R-:W-:-:S13]  /*03b0*/  LOP3.LUT P0, RZ, R8, 0x7fffffff, R5, 0xc8, !PT ;  /* 0x7fffffff08ff7812 */ /* 0x000fda000780c805 */
[----:B------:R-:W-:Y:S05]  /*03c0*/  @!P0 BREAK.RELIABLE B2 ;  /* 0x0000000000028942 */ /* 0x000fea0003800100 */
[----:B------:R-:W-:Y:S05]  /*03d0*/  @!P0 BRA `(.L_x_6) ;  /* 0x0000000400288947 */ /* 0x000fea0003800000 */
[----:B------:R-:W-:-:S13]  /*03e0*/  LOP3.LUT P0, RZ, R5, 0x7fffffff, RZ, 0xc0, !PT ;  /* 0x7fffffff05ff7812 */ /* 0x000fda000780c0ff */
[----:B------:R-:W-:Y:S05]  /*03f0*/  @!P0 BREAK.RELIABLE B2 ;  /* 0x0000000000028942 */ /* 0x000fea0003800100 */
[----:B------:R-:W-:Y:S05]  /*0400*/  @!P0 BRA `(.L_x_7) ;  /* 0x0000000400148947 */ /* 0x000fea0003800000 */
[----:B------:R-:W-:Y:S02]  /*0410*/  FSETP.NEU.FTZ.AND P0, PT, |R0|, +INF , PT ;  /* 0x7f8000000000780b */ /* 0x000fe40003f1d200 */
[----:B------:R-:W-:-:S04]  /*0420*/  LOP3.LUT P1, RZ, R8, 0x7fffffff, RZ, 0xc0, !PT ;  /* 0x7fffffff08ff7812 */ /* 0x000fc8000782c0ff */
[----:B------:R-:W-:-:S13]  /*0430*/  PLOP3.LUT P0, PT, P0, P1, PT, 0x2f, 0xf2 ;  /* 0x0000000000f2781c */ /* 0x000fda0000702577 */
[----:B------:R-:W-:Y:S05]  /*0440*/  @P0 BREAK.RELIABLE B2 ;  /* 0x0000000000020942 */ /* 0x000fea0003800100 */
[----:B------:R-:W-:Y:S05]  /*0450*/  @P0 BRA `(.L_x_8) ;  /* 0x0000000000f40947 */ /* 0x000fea0003800000 */
[----:B------:R-:W-:-:S13]  /*0460*/  ISETP.GE.AND P0, PT, R9, RZ, PT ;  /* 0x000000ff0900720c */ /* 0x000fda0003f06270 */
[----:B------:R-:W-:Y:S02]  /*0470*/  @P0 IMAD.MOV.U32 R7, RZ, RZ, RZ ;  /* 0x000000ffff070224 */ /* 0x000fe400078e00ff */
[----:B------:R-:W-:Y:S01]  /*0480*/  @!P0 FFMA R5, R0, 1.84467440737095516160e+19, RZ ;  /* 0x5f80000000058823 */ /* 0x000fe200000000ff */
[----:B------:R-:W-:-:S07]  /*0490*/  @!P0 IMAD.MOV.U32 R7, RZ, RZ, -0x40 ;  /* 0xffffffc0ff078424 */ /* 0x000fce00078e00ff */
.L_x_4:
[----:B------:R-:W-:Y:S05]  /*04a0*/  BSYNC.RELIABLE B2 ;  /* 0x0000000000027941 */ /* 0x000fea0003800100 */
.L_x_3:
[----:B------:R-:W-:Y:S01]  /*04b0*/  UMOV UR4, 0x3e99999a ;  /* 0x3e99999a00047882 */ /* 0x000fe20000000000 */
[----:B------:R-:W-:Y:S01]  /*04c0*/  IADD3 R8, PT, PT, R2, -0x7f, RZ ;  /* 0xffffff8102087810 */ /* 0x000fe20007ffe0ff */
[----:B------:R-:W-:Y:S01]  /*04d0*/  UIADD3 UR4, UPT, UPT, UR4, 0x1000000, URZ ;  /* 0x0100000004047890 */ /* 0x000fe2000fffe0ff */
[----:B------:R-:W-:Y:S02]  /*04e0*/  BSSY.RECONVERGENT B2, `(.L_x_9) ;  /* 0x0000033000027945 */ /* 0x000fe40003800200 */
[----:B------:R-:W-:Y:S01]  /*04f0*/  IADD3 R7, PT, PT, R7, 0x2, R8 ;  /* 0x0000000207077810 */ /* 0x000fe20007ffe008 */
[----:B------:R-:W-:Y:S02]  /*0500*/  IMAD R2, R8, -0x800000, R5 ;  /* 0xff80000008027824 */ /* 0x000fe400078e0205 */
[----:B------:R-:W-:-:S03]  /*0510*/  FADD.FTZ R11, -RZ, -UR4 ;  /* 0x80000004ff0b7e21 */ /* 0x000fc60008010100 */
[----:B------:R-:W0:Y:S02]  /*0520*/  MUFU.RCP R9, UR4 ;  /* 0x0000000400097d08 */ /* 0x000e240008001000 */
[----:B0-----:R-:W-:-:S04]  /*0530*/  FFMA R10, R9, R11, 1 ;  /* 0x3f800000090a7423 */ /* 0x001fc8000000000b */
[----:B------:R-:W-:-:S04]  /*0540*/  FFMA R9, R9, R10, R9 ;  /* 0x0000000a09097223 */ /* 0x000fc80000000009 */
[----:B------:R-:W-:-:S04]  /*0550*/  FFMA R10, R2, R9, RZ ;  /* 0x00000009020a7223 */ /* 0x000fc800000000ff */
[----:B------:R-:W-:-:S04]  /*0560*/  FFMA R5, R11, R10, R2 ;  /* 0x0000000a0b057223 */ /* 0x000fc80000000002 */
[----:B------:R-:W-:-:S04]  /*0570*/  FFMA R10, R9, R5, R10 ;  /* 0x00000005090a7223 */ /* 0x000fc8000000000a */
[----:B------:R-:W-:-:S04]  /*0580*/  FFMA R11, R11, R10, R2 ;  /* 0x0000000a0b0b7223 */ /* 0x000fc80000000002 */
[----:B------:R-:W-:-:S05]  /*0590*/  FFMA R2, R9, R11, R10 ;  /* 0x0000000b09027223 */ /* 0x000fca000000000a */
[----:B------:R-:W-:-:S04]  /*05a0*/  SHF.R.U32.HI R5, RZ, 0x17, R2 ;  /* 0x00000017ff057819 */ /* 0x000fc80000011602 */
[----:B------:R-:W-:-:S05]  /*05b0*/  LOP3.LUT R5, R5, 0xff, RZ, 0xc0, !PT ;  /* 0x000000ff05057812 */ /* 0x000fca00078ec0ff */
[----:B------:R-:W-:-:S04]  /*05c0*/  IMAD.IADD R12, R5, 0x1, R7 ;  /* 0x00000001050c7824 */ /* 0x000fc800078e0207 */
[----:B------:R-:W-:-:S05]  /*05d0*/  VIADD R5, R12, 0xffffffff ;  /* 0xffffffff0c057836 */ /* 0x000fca0000000000 */
[----:B------:R-:W-:-:S13]  /*05e0*/  ISETP.GE.U32.AND P0, PT, R5, 0xfe, PT ;  /* 0x000000fe0500780c */ /* 0x000fda0003f06070 */
[----:B------:R-:W-:Y:S05]  /*05f0*/  @!P0 BRA `(.L_x_10) ;  /* 0x0000000000808947 */ /* 0x000fea0003800000 */
[----:B------:R-:W-:-:S13]  /*0600*/  ISETP.GT.AND P0, PT, R12, 0xfe, PT ;  /* 0x000000fe0c00780c */ /* 0x000fda0003f04270 */
[----:B------:R-:W-:Y:S05]  /*0610*/  @P0 BRA `(.L_x_11) ;  /* 0x00000000006c0947 */ /* 0x000fea0003800000 */
[----:B------:R-:W-:-:S13]  /*0620*/  ISETP.GE.AND P0, PT, R12, 0x1, PT ;  /* 0x000000010c00780c */ /* 0x000fda0003f06270 */
[----:B------:R-:W-:Y:S05]  /*0630*/  @P0 BRA `(.L_x_12) ;  /* 0x0000000000740947 */ /* 0x000fea0003800000 */
[----:B------:R-:W-:Y:S02]  /*0640*/  ISETP.GE.AND P0, PT, R12, -0x18, PT ;  /* 0xffffffe80c00780c */ /* 0x000fe40003f06270 */
[----:B------:R-:W-:-:S11]  /*0650*/  LOP3.LUT R2, R2, 0x80000000, RZ, 0xc0, !PT ;  /* 0x8000000002027812 */ /* 0x000fd600078ec0ff */
[----:B------:R-:W-:Y:S05]  /*0660*/  @!P0 BRA `(.L_x_12) ;  /* 0x0000000000688947 */ /* 0x000fea0003800000 */
[CCC-:B------:R-:W-:Y:S01]  /*0670*/  FFMA.RZ R5, R9.reuse, R11.reuse, R10.reuse ;  /* 0x0000000b09057223 */ /* 0x1c0fe2000000c00a */
[-CC-:B------:R-:W-:Y:S01]  /*0680*/  FFMA.RM R8, R9, R11.reuse, R10.reuse ;  /* 0x0000000b09087223 */ /* 0x180fe2000000400a */
[C---:B------:R-:W-:Y:S02]  /*0690*/  ISETP.NE.AND P2, PT, R12.reuse, RZ, PT ;  /* 0x000000ff0c00720c */ /* 0x040fe40003f45270 */
[C---:B------:R-:W-:Y:S02]  /*06a0*/  ISETP.NE.AND P1, PT, R12.reuse, RZ, PT ;  /* 0x000000ff0c00720c */ /* 0x040fe40003f25270 */
[----:B------:R-:W-:Y:S01]  /*06b0*/  LOP3.LUT R7, R5, 0x7fffff, RZ, 0xc0, !PT ;  /* 0x007fffff05077812 */ /* 0x000fe200078ec0ff */
[----:B------:R-:W-:Y:S01]  /*06c0*/  FFMA.RP R5, R9, R11, R10 ;  /* 0x0000000b09057223 */ /* 0x000fe2000000800a */
[----:B------:R-:W-:Y:S02]  /*06d0*/  VIADD R10, R12, 0x20 ;  /* 0x000000200c0a7836 */ /* 0x000fe40000000000 */
[----:B------:R-:W-:Y:S01]  /*06e0*/  LOP3.LUT R7, R7, 0x800000, RZ, 0xfc, !PT ;  /* 0x0080000007077812 */ /* 0x000fe200078efcff */
[----:B------:R-:W-:Y:S01]  /*06f0*/  IMAD.MOV R9, RZ, RZ, -R12 ;  /* 0x000000ffff097224 */ /* 0x000fe200078e0a0c */
[----:B------:R-:W-:-:S02]  /*0700*/  FSETP.NEU.FTZ.AND P0, PT, R5, R8, PT ;  /* 0x000000080500720b */ /* 0x000fc40003f1d000 */
[----:B------:R-:W-:Y:S02]  /*0710*/  SHF.L.U32 R10, R7, R10, RZ ;  /* 0x0000000a070a7219 */ /* 0x000fe400000006ff */
[----:B------:R-:W-:Y:S02]  /*0720*/  SEL R8, R9, RZ, P2 ;  /* 0x000000ff09087207 */ /* 0x000fe40001000000 */
[----:B------:R-:W-:Y:S02]  /*0730*/  ISETP.NE.AND P1, PT, R10, RZ, P1 ;  /* 0x000000ff0a00720c */ /* 0x000fe40000f25270 */
[----:B------:R-:W-:Y:S02]  /*0740*/  SHF.R.U32.HI R8, RZ, R8, R7 ;  /* 0x00000008ff087219 */ /* 0x000fe40000011607 */
[----:B------:R-:W-:Y:S02]  /*0750*/  PLOP3.LUT P0, PT, P0, P1, PT, 0xf8, 0x8f ;  /* 0x00000000008f781c */ /* 0x000fe40000703f70 */
[----:B------:R-:W-:-:S02]  /*0760*/  SHF.R.U32.HI R10, RZ, 0x1, R8 ;  /* 0x00000001ff0a7819 */ /* 0x000fc40000011608 */
[----:B------:R-:W-:-:S04]  /*0770*/  SEL R5, RZ, 0x1, !P0 ;  /* 0x00000001ff057807 */ /* 0x000fc80004000000 */
[----:B------:R-:W-:-:S04]  /*0780*/  LOP3.LUT R5, R5, 0x1, R10, 0xf8, !PT ;  /* 0x0000000105057812 */ /* 0x000fc800078ef80a */
[----:B------:R-:W-:-:S04]  /*0790*/  LOP3.LUT R5, R5, R8, RZ, 0xc0, !PT ;  /* 0x0000000805057212 */ /* 0x000fc800078ec0ff */
[----:B------:R-:W-:-:S04]  /*07a0*/  IADD3 R5, PT, PT, R10, R5, RZ ;  /* 0x000000050a057210 */ /* 0x000fc80007ffe0ff */
[----:B------:R-:W-:Y:S01]  /*07b0*/  LOP3.LUT R2, R5, R2, RZ, 0xfc, !PT ;  /* 0x0000000205027212 */ /* 0x000fe200078efcff */
[----:B------:R-:W-:Y:S06]  /*07c0*/  BRA `(.L_x_12) ;  /* 0x0000000000107947 */ /* 0x000fec0003800000 */
.L_x_11:
[----:B------:R-:W-:-:S04]  /*07d0*/  LOP3.LUT R2, R2, 0x80000000, RZ, 0xc0, !PT ;  /* 0x8000000002027812 */ /* 0x000fc800078ec0ff */
[----:B------:R-:W-:Y:S01]  /*07e0*/  LOP3.LUT R2, R2, 0x7f800000, RZ, 0xfc, !PT ;  /* 0x7f80000002027812 */ /* 0x000fe200078efcff */
[----:B------:R-:W-:Y:S06]  /*07f0*/  BRA `(.L_x_12) ;  /* 0x0000000000047947 */ /* 0x000fec0003800000 */
.L_x_10:
[----:B------:R-:W-:-:S07]  /*0800*/  IMAD R2, R7, 0x800000, R2 ;  /* 0x0080000007027824 */ /* 0x000fce00078e0202 */
.L_x_12:
[----:B------:R-:W-:Y:S05]  /*0810*/  BSYNC.RECONVERGENT B2 ;  /* 0x0000000000027941 */ /* 0x000fea0003800200 */
.L_x_9:
[----:B------:R-:W-:Y:S05]  /*0820*/  BRA `(.L_x_13) ;  /* 0x0000000000207947 */ /* 0x000fea0003800000 */
.L_x_8:
[----:B------:R-:W-:-:S04]  /*0830*/  LOP3.LUT R2, R8, 0x80000000, R5, 0x48, !PT ;  /* 0x8000000008027812 */ /* 0x000fc800078e4805 */
[----:B------:R-:W-:Y:S01]  /*0840*/  LOP3.LUT R2, R2, 0x7f800000, RZ, 0xfc, !PT ;  /* 0x7f80000002027812 */ /* 0x000fe200078efcff */
[----:B------:R-:W-:Y:S06]  /*0850*/  BRA `(.L_x_13) ;  /* 0x0000000000147947 */ /* 0x000fec0003800000 */
.L_x_7:
[----:B------:R-:W-:Y:S01]  /*0860*/  LOP3.LUT R2, R8, 0x80000000, R5, 0x48, !PT ;  /* 0x8000000008027812 */ /* 0x000fe200078e4805 */
[----:B------:R-:W-:Y:S06]  /*0870*/  BRA `(.L_x_13) ;  /* 0x00000000000c7947 */ /* 0x000fec0003800000 */
.L_x_6:
[----:B------:R-:W0:Y:S01]  /*0880*/  MUFU.RSQ R2, -QNAN ;  /* 0xffc0000000027908 */ /* 0x000e220000001400 */
[----:B------:R-:W-:Y:S05]  /*0890*/  BRA `(.L_x_13) ;  /* 0x0000000000047947 */ /* 0x000fea0003800000 */
.L_x_5:
[----:B------:R-:W-:-:S07]  /*08a0*/  FADD.FTZ R2, R0, 0.30000001192092895508 ;  /* 0x3e99999a00027421 */ /* 0x000fce0000010000 */
.L_x_13:
[----:B------:R-:W-:Y:S05]  /*08b0*/  BSYNC.RECONVERGENT B0 ;  /* 0x0000000000007941 */ /* 0x000fea0003800200 */
.L_x_2:
[----:B------:R-:W-:-:S04]  /*08c0*/  IMAD.MOV.U32 R7, RZ, RZ, 0x0 ;  /* 0x00000000ff077424 */ /* 0x000fc800078e00ff */
[----:B0-----:R-:W-:Y:S05]  /*08d0*/  RET.REL.NODEC R6 `(_Z18hybridEnergyKernelPKfPfS0_S0_iiS1_S1_) ;  /* 0xfffffff406c87950 */ /* 0x001fea0003c3ffff */
.L_x_14:
[----:B------:R-:W-:-:S00]  /*08e0*/  BRA `(.L_x_14) ;  /* 0xfffffffc00fc7947 */ /* 0x000fc0000383ffff */
[----:B------:R-:W-:-:S00]  /*08f0*/  NOP ;  /* 0x0000000000007918 */ /* 0x000fc00000000000 */
        /* <DEDUP_REMOVED lines=8> */
.L_x_54:


//--------------------- .text._Z23normalizeEnergiesKernelPfS_ffffii --------------------------
	.section	.text._Z23normalizeEnergiesKernelPfS_ffffii,"ax",@progbits
	.align	128
        .global         _Z23normalizeEnergiesKernelPfS_ffffii
        .type           _Z23normalizeEnergiesKernelPfS_ffffii,@function
        .size           _Z23normalizeEnergiesKernelPfS_ffffii,(.L_x_55 - _Z23normalizeEnergiesKernelPfS_ffffii)
        .other          _Z23normalizeEnergiesKernelPfS_ffffii,@"STO_CUDA_ENTRY STV_DEFAULT"
_Z23normalizeEnergiesKernelPfS_ffffii:
.text._Z23normalizeEnergiesKernelPfS_ffffii:
        /* <DEDUP_REMOVED lines=17> */
[----:B0-----:R-:W-:-:S05]  /*0110*/  FADD R9, R9, -R8 ;  /* 0x8000000809097221 */ /* 0x001fca0000000000 */
[----:B------:R-:W-:Y:S01]  /*0120*/  FSETP.GT.AND P0, PT, R9, 9.9999997473787516356e-05, PT ;  /* 0x38d1b7170900780b */ /* 0x000fe20003f04000 */
[----:B--2---:R-:W-:-:S12]  /*0130*/  FADD R7, R7, -R6 ;  /* 0x8000000607077221 */ /* 0x004fd80000000000 */
[----:B-1----:R-:W-:Y:S05]  /*0140*/  @!P0 BRA `(.L_x_15) ;  /* 0x0000000000488947 */ /* 0x002fea0003800000 */
[----:B------:R-:W0:Y:S02]  /*0150*/  LDC.64 R4, c[0x0][0x380] ;  /* 0x0000e000ff047b82 */ /* 0x000e240000000a00 */
[----:B0-----:R-:W-:-:S05]  /*0160*/  IMAD.WIDE R4, R2, 0x4, R4 ;  /* 0x0000000402047825 */ /* 0x001fca00078e0204 */
[----:B------:R-:W2:Y:S01]  /*0170*/  LDG.E R3, desc[UR4][R4.64] ;  /* 0x0000000404037981 */ /* 0x000ea2000c1e1900 */
[----:B------:R-:W0:Y:S01]  /*0180*/  MUFU.RCP R6, R9 ;  /* 0x0000000900067308 */ /* 0x000e220000001000 */
[----:B------:R-:W-:Y:S01]  /*0190*/  BSSY.RECONVERGENT B0, `(.L_x_16) ;  /* 0x000000c000007945 */ /* 0x000fe20003800200 */
[----:B0-----:R-:W-:-:S04]  /*01a0*/  FFMA R11, -R9, R6, 1 ;  /* 0x3f800000090b7423 */ /* 0x001fc80000000106 */
[----:B------:R-:W-:Y:S01]  /*01b0*/  FFMA R11, R6, R11, R6 ;  /* 0x0000000b060b7223 */ /* 0x000fe20000000006 */
[----:B--2---:R-:W-:-:S04]  /*01c0*/  FADD R0, R3, -R8 ;  /* 0x8000000803007221 */ /* 0x004fc80000000000 */
[----:B------:R-:W0:Y:S01]  /*01d0*/  FCHK P0, R0, R9 ;  /* 0x0000000900007302 */ /* 0x000e220000000000 */
[----:B------:R-:W-:-:S04]  /*01e0*/  FFMA R6, R0, R11, RZ ;  /* 0x0000000b00067223 */ /* 0x000fc800000000ff */
[----:B------:R-:W-:-:S04]  /*01f0*/  FFMA R3, -R9, R6, R0 ;  /* 0x0000000609037223 */ /* 0x000fc80000000100 */
[----:B------:R-:W-:Y:S01]  /*0200*/  FFMA R3, R11, R3, R6 ;  /* 0x000000030b037223 */ /* 0x000fe20000000006 */
[----:B0-----:R-:W-:Y:S06]  /*0210*/  @!P0 BRA `(.L_x_17) ;  /* 0x00000000000c8947 */ /* 0x001fec0003800000 */
[----:B------:R-:W-:Y:S01]  /*0220*/  IMAD.MOV.U32 R3, RZ, RZ, R9 ;  /* 0x000000ffff037224 */ /* 0x000fe200078e0009 */
[----:B------:R-:W-:-:S07]  /*0230*/  MOV R6, 0x250 ;  /* 0x0000025000067802 */ /* 0x000fce0000000f00 */
[----:B------:R-:W-:Y:S05]  /*0240*/  CALL.REL.NOINC `($__internal_1_$__cuda_sm3x_div_rn_noftz_f32_slowpath) ;  /* 0x0000000000607944 */ /* 0x000fea0003c00000 */
.L_x_17:
[----:B------:R-:W-:Y:S05]  /*0250*/  BSYNC.RECONVERGENT B0 ;  /* 0x0000000000007941 */ /* 0x000fea0003800200 */
.L_x_16:
[----:B------:R0:W-:Y:S02]  /*0260*/  STG.E desc[UR4][R4.64], R3 ;  /* 0x0000000304007986 */ /* 0x0001e4000c101904 */
.L_x_15:
[----:B------:R-:W-:-:S13]  /*0270*/  FSETP.GT.AND P0, PT, R7, 9.9999997473787516356e-05, PT ;  /* 0x38d1b7170700780b */ /* 0x000fda0003f04000 */
[----:B------:R-:W-:Y:S05]  /*0280*/  @!P0 EXIT ;  /* 0x000000000000894d */ /* 0x000fea0003800000 */
[----:B0-----:R-:W0:Y:S01]  /*0290*/  LDC.64 R4, c[0x0][0x388] ;  /* 0x0000e200ff047b82 */ /* 0x001e220000000a00 */
[----:B------:R-:W1:Y:S01]  /*02a0*/  LDCU UR6, c[0x0][0x398] ;  /* 0x00007300ff0677ac */ /* 0x000e620008000800 */
[----:B0-----:R-:W-:-:S05]  /*02b0*/  IMAD.WIDE R4, R2, 0x4, R4 ;  /* 0x0000000402047825 */ /* 0x001fca00078e0204 */
[----:B------:R-:W1:Y:S01]  /*02c0*/  LDG.E R0, desc[UR4][R4.64] ;  /* 0x0000000404007981 */ /* 0x000e62000c1e1900 */
[----:B------:R-:W0:Y:S01]  /*02d0*/  MUFU.RCP R2, R7 ;  /* 0x0000000700027308 */ /* 0x000e220000001000 */
[----:B------:R-:W-:Y:S01]  /*02e0*/  BSSY.RECONVERGENT B0, `(.L_x_18) ;  /* 0x000000c000007945 */ /* 0x000fe20003800200 */
[----:B0-----:R-:W-:-:S04]  /*02f0*/  FFMA R3, -R7, R2, 1 ;  /* 0x3f80000007037423 */ /* 0x001fc80000000102 */
[----:B------:R-:W-:Y:S01]  /*0300*/  FFMA R3, R2, R3, R2 ;  /* 0x0000000302037223 */ /* 0x000fe20000000002 */
[----:B-1----:R-:W-:-:S04]  /*0310*/  FADD R0, R0, -UR6 ;  /* 0x8000000600007e21 */ /* 0x002fc80008000000 */
        /* <DEDUP_REMOVED lines=8> */
.L_x_19:
[----:B------:R-:W-:Y:S05]  /*03a0*/  BSYNC.RECONVERGENT B0 ;  /* 0x0000000000007941 */ /* 0x000fea0003800200 */
.L_x_18:
[----:B------:R-:W-:Y:S01]  /*03b0*/  STG.E desc[UR4][R4.64], R3 ;  /* 0x0000000304007986 */ /* 0x000fe2000c101904 */
[----:B------:R-:W-:Y:S05]  /*03c0*/  EXIT ;  /* 0x000000000000794d */ /* 0x000fea0003800000 */
        .weak           $__internal_1_$__cuda_sm3x_div_rn_noftz_f32_slowpath
        .type           $__internal_1_$__cuda_sm3x_div_rn_noftz_f32_slowpath,@function
        .size           $__internal_1_$__cuda_sm3x_div_rn_noftz_f32_slowpath,(.L_x_55 - $__internal_1_$__cuda_sm3x_div_rn_noftz_f32_slowpath)
$__internal_1_$__cuda_sm3x_div_rn_noftz_f32_slowpath:
[----:B------:R-:W-:Y:S01]  /*03d0*/  SHF.R.U32.HI R9, RZ, 0x17, R3 ;  /* 0x00000017ff097819 */ /* 0x000fe20000011603 */
[----:B------:R-:W-:Y:S01]  /*03e0*/  BSSY.RECONVERGENT B1, `(.L_x_20) ;  /* 0x0000062000017945 */ /* 0x000fe20003800200 */
[----:B------:R-:W-:Y:S02]  /*03f0*/  SHF.R.U32.HI R8, RZ, 0x17, R0 ;  /* 0x00000017ff087819 */ /* 0x000fe40000011600 */
[----:B------:R-:W-:Y:S02]  /*0400*/  LOP3.LUT R9, R9, 0xff, RZ, 0xc0, !PT ;  /* 0x000000ff09097812 */ /* 0x000fe400078ec0ff */
[----:B------:R-:W-:-:S03]  /*0410*/  LOP3.LUT R12, R8, 0xff, RZ, 0xc0, !PT ;  /* 0x000000ff080c7812 */ /* 0x000fc600078ec0ff */
[----:B------:R-:W-:Y:S02]  /*0420*/  VIADD R11, R9, 0xffffffff ;  /* 0xffffffff090b7836 */ /* 0x000fe40000000000 */
[----:B------:R-:W-:-:S03]  /*0430*/  VIADD R10, R12, 0xffffffff ;  /* 0xffffffff0c0a7836 */ /* 0x000fc60000000000 */
[----:B------:R-:W-:-:S04]  /*0440*/  ISETP.GT.U32.AND P0, PT, R11, 0xfd, PT ;  /* 0x000000fd0b00780c */ /* 0x000fc80003f04070 */
[----:B------:R-:W-:-:S13]  /*0450*/  ISETP.GT.U32.OR P0, PT, R10, 0xfd, P0 ;  /* 0x000000fd0a00780c */ /* 0x000fda0000704470 */
[----:B------:R-:W-:Y:S01]  /*0460*/  @!P0 IMAD.MOV.U32 R8, RZ, RZ, RZ ;  /* 0x000000ffff088224 */ /* 0x000fe200078e00ff */
[----:B------:R-:W-:Y:S06]  /*0470*/  @!P0 BRA `(.L_x_21) ;  /* 0x00000000005c8947 */ /* 0x000fec0003800000 */
[----:B------:R-:W-:Y:S02]  /*0480*/  FSETP.GTU.FTZ.AND P0, PT, |R0|, +INF , PT ;  /* 0x7f8000000000780b */ /* 0x000fe40003f1c200 */
[----:B------:R-:W-:-:S04]  /*0490*/  FSETP.GTU.FTZ.AND P1, PT, |R3|, +INF , PT ;  /* 0x7f8000000300780b */ /* 0x000fc80003f3c200 */
[----:B------:R-:W-:-:S13]  /*04a0*/  PLOP3.LUT P0, PT, P0, P1, PT, 0xf8, 0x8f ;  /* 0x00000000008f781c */ /* 0x000fda0000703f70 */
[----:B------:R-:W-:Y:S05]  /*04b0*/  @P0 BRA `(.L_x_22) ;  /* 0x00000004004c0947 */ /* 0x000fea0003800000 */
[----:B------:R-:W-:-:S13]  /*04c0*/  LOP3.LUT P0, RZ, R3, 0x7fffffff, R0, 0xc8, !PT ;  /* 0x7fffffff03ff7812 */ /* 0x000fda000780c800 */
[----:B------:R-:W-:Y:S05]  /*04d0*/  @!P0 BRA `(.L_x_23) ;  /* 0x00000004003c8947 */ /* 0x000fea0003800000 */
[C---:B------:R-:W-:Y:S02]  /*04e0*/  FSETP.NEU.FTZ.AND P2, PT, |R0|.reuse, +INF , PT ;  /* 0x7f8000000000780b */ /* 0x040fe40003f5d200 */
[----:B------:R-:W-:Y:S02]  /*04f0*/  FSETP.NEU.FTZ.AND P1, PT, |R3|, +INF , PT ;  /* 0x7f8000000300780b */ /* 0x000fe40003f3d200 */
[----:B------:R-:W-:-:S11]  /*0500*/  FSETP.NEU.FTZ.AND P0, PT, |R0|, +INF , PT ;  /* 0x7f8000000000780b */ /* 0x000fd60003f1d200 */
[----:B------:R-:W-:Y:S05]  /*0510*/  @!P1 BRA !P2, `(.L_x_23) ;  /* 0x00000004002c9947 */ /* 0x000fea0005000000 */
[----:B------:R-:W-:-:S04]  /*0520*/  LOP3.LUT P2, RZ, R0, 0x7fffffff, RZ, 0xc0, !PT ;  /* 0x7fffffff00ff7812 */ /* 0x000fc8000784c0ff */
[----:B------:R-:W-:-:S13]  /*0530*/  PLOP3.LUT P1, PT, P1, P2, PT, 0x2f, 0xf2 ;  /* 0x0000000000f2781c */ /* 0x000fda0000f24577 */
[----:B------:R-:W-:Y:S05]  /*0540*/  @P1 BRA `(.L_x_24) ;  /* 0x0000000400181947 */ /* 0x000fea0003800000 */
[----:B------:R-:W-:-:S04]  /*0550*/  LOP3.LUT P1, RZ, R3, 0x7fffffff, RZ, 0xc0, !PT ;  /* 0x7fffffff03ff7812 */ /* 0x000fc8000782c0ff */
[----:B------:R-:W-:-:S13]  /*0560*/  PLOP3.LUT P0, PT, P0, P1, PT, 0x2f, 0xf2 ;  /* 0x0000000000f2781c */ /* 0x000fda0000702577 */
[----:B------:R-:W-:Y:S05]  /*0570*/  @P0 BRA `(.L_x_25) ;  /* 0x0000000400000947 */ /* 0x000fea0003800000 */
[----:B------:R-:W-:Y:S02]  /*0580*/  ISETP.GE.AND P0, PT, R10, RZ, PT ;  /* 0x000000ff0a00720c */ /* 0x000fe40003f06270 */
[----:B------:R-:W-:-:S11]  /*0590*/  ISETP.GE.AND P1, PT, R11, RZ, PT ;  /* 0x000000ff0b00720c */ /* 0x000fd60003f26270 */
[----:B------:R-:W-:Y:S02]  /*05a0*/  @P0 IMAD.MOV.U32 R8, RZ, RZ, RZ ;  /* 0x000000ffff080224 */ /* 0x000fe400078e00ff */
[----:B------:R-:W-:Y:S01]  /*05b0*/  @!P0 FFMA R0, R0, 1.84467440737095516160e+19, RZ ;  /* 0x5f80000000008823 */ /* 0x000fe200000000ff */
[----:B------:R-:W-:Y:S02]  /*05c0*/  @!P0 IMAD.MOV.U32 R8, RZ, RZ, -0x40 ;  /* 0xffffffc0ff088424 */ /* 0x000fe400078e00ff */
[----:B------:R-:W-:Y:S02]  /*05d0*/  @!P1 FFMA R3, R3, 1.84467440737095516160e+19, RZ ;  /* 0x5f80000003039823 */ /* 0x000fe400000000ff */
[----:B------:R-:W-:-:S07]  /*05e0*/  @!P1 VIADD R8, R8, 0x40 ;  /* 0x0000004008089836 */ /* 0x000fce0000000000 */
.L_x_21:
[----:B------:R-:W-:Y:S01]  /*05f0*/  LEA R10, R9, 0xc0800000, 0x17 ;  /* 0xc0800000090a7811 */ /* 0x000fe200078eb8ff */
[----:B------:R-:W-:Y:S04]  /*0600*/  BSSY.RECONVERGENT B2, `(.L_x_26) ;  /* 0x0000036000027945 */ /* 0x000fe80003800200 */
[----:B------:R-:W-:Y:S02]  /*0610*/  IMAD.IADD R10, R3, 0x1, -R10 ;  /* 0x00000001030a7824 */ /* 0x000fe400078e0a0a */
[----:B------:R-:W-:Y:S02]  /*0620*/  VIADD R3, R12, 0xffffff81 ;  /* 0xffffff810c037836 */ /* 0x000fe40000000000 */
[----:B------:R-:W0:Y:S01]  /*0630*/  MUFU.RCP R11, R10 ;  /* 0x0000000a000b7308 */ /* 0x000e220000001000 */
[----:B------:R-:W-:Y:S01]  /*0640*/  FADD.FTZ R13, -R10, -RZ ;  /* 0x800000ff0a0d7221 */ /* 0x000fe20000010100 */
[C---:B------:R-:W-:Y:S01]  /*0650*/  IMAD R0, R3.reuse, -0x800000, R0 ;  /* 0xff80000003007824 */ /* 0x040fe200078e0200 */
[----:B------:R-:W-:-:S05]  /*0660*/  IADD3 R9, PT, PT, R3, 0x7f, -R9 ;  /* 0x0000007f03097810 */ /* 0x000fca0007ffe809 */
[----:B------:R-:W-:Y:S02]  /*0670*/  IMAD.IADD R9, R9, 0x1, R8 ;  /* 0x0000000109097824 */ /* 0x000fe400078e0208 */
        /* <DEDUP_REMOVED lines=21> */
[C---:B------:R-:W-:Y:S02]  /*07d0*/  VIADD R10, R13.reuse, 0x20 ;  /* 0x000000200d0a7836 */ /* 0x040fe40000000000 */
[CCC-:B------:R-:W-:Y:S01]  /*07e0*/  FFMA.RM R8, R14.reuse, R12.reuse, R11.reuse ;  /* 0x0000000c0e087223 */ /* 0x1c0fe2000000400b */
[----:B------:R-:W-:Y:S02]  /*07f0*/  ISETP.NE.AND P2, PT, R13, RZ, PT ;  /* 0x000000ff0d00720c */ /* 0x000fe40003f45270 */
[----:B------:R-:W-:Y:S01]  /*0800*/  LOP3.LUT R9, R3, 0x7fffff, RZ, 0xc0, !PT ;  /* 0x007fffff03097812 */ /* 0x000fe200078ec0ff */
[----:B------:R-:W-:Y:S01]  /*0810*/  FFMA.RP R3, R14, R12, R11 ;  /* 0x0000000c0e037223 */ /* 0x000fe2000000800b */
[----:B------:R-:W-:Y:S01]  /*0820*/  IMAD.MOV R11, RZ, RZ, -R13 ;  /* 0x000000ffff0b7224 */ /* 0x000fe200078e0a0d */
[----:B------:R-:W-:Y:S02]  /*0830*/  ISETP.NE.AND P1, PT, R13, RZ, PT ;  /* 0x000000ff0d00720c */ /* 0x000fe40003f25270 */
[----:B------:R-:W-:-:S02]  /*0840*/  LOP3.LUT R9, R9, 0x800000, RZ, 0xfc, !PT ;  /* 0x0080000009097812 */ /* 0x000fc400078efcff */
[----:B------:R-:W-:Y:S02]  /*0850*/  FSETP.NEU.FTZ.AND P0, PT, R3, R8, PT ;  /* 0x000000080300720b */ /* 0x000fe40003f1d000 */
[----:B------:R-:W-:Y:S02]  /*0860*/  SHF.L.U32 R10, R9, R10, RZ ;  /* 0x0000000a090a7219 */ /* 0x000fe400000006ff */
[----:B------:R-:W-:Y:S02]  /*0870*/  SEL R8, R11, RZ, P2 ;  /* 0x000000ff0b087207 */ /* 0x000fe40001000000 */
[----:B------:R-:W-:Y:S02]  /*0880*/  ISETP.NE.AND P1, PT, R10, RZ, P1 ;  /* 0x000000ff0a00720c */ /* 0x000fe40000f25270 */
[----:B------:R-:W-:Y:S02]  /*0890*/  SHF.R.U32.HI R8, RZ, R8, R9 ;  /* 0x00000008ff087219 */ /* 0x000fe40000011609 */
[----:B------:R-:W-:-:S02]  /*08a0*/  PLOP3.LUT P0, PT, P0, P1, PT, 0xf8, 0x8f ;  /* 0x00000000008f781c */ /* 0x000fc40000703f70 */
[----:B------:R-:W-:Y:S02]  /*08b0*/  SHF.R.U32.HI R10, RZ, 0x1, R8 ;  /* 0x00000001ff0a7819 */ /* 0x000fe40000011608 */
[----:B------:R-:W-:-:S04]  /*08c0*/  SEL R3, RZ, 0x1, !P0 ;  /* 0x00000001ff037807 */ /* 0x000fc80004000000 */
[----:B------:R-:W-:-:S04]  /*08d0*/  LOP3.LUT R3, R3, 0x1, R10, 0xf8, !PT ;  /* 0x0000000103037812 */ /* 0x000fc800078ef80a */
[----:B------:R-:W-:-:S05]  /*08e0*/  LOP3.LUT R3, R3, R8, RZ, 0xc0, !PT ;  /* 0x0000000803037212 */ /* 0x000fca00078ec0ff */
[----:B------:R-:W-:-:S05]  /*08f0*/  IMAD.IADD R3, R10, 0x1, R3 ;  /* 0x000000010a037824 */ /* 0x000fca00078e0203 */
[----:B------:R-:W-:Y:S01]  /*0900*/  LOP3.LUT R0, R3, R0, RZ, 0xfc, !PT ;  /* 0x0000000003007212 */ /* 0x000fe200078efcff */
[----:B------:R-:W-:Y:S06]  /*0910*/  BRA `(.L_x_29) ;  /* 0x0000000000107947 */ /* 0x000fec0003800000 */
.L_x_28:
[----:B------:R-:W-:-:S04]  /*0920*/  LOP3.LUT R0, R0, 0x80000000, RZ, 0xc0, !PT ;  /* 0x8000000000007812 */ /* 0x000fc800078ec0ff */
[----:B------:R-:W-:Y:S01]  /*0930*/  LOP3.LUT R0, R0, 0x7f800000, RZ, 0xfc, !PT ;  /* 0x7f80000000007812 */ /* 0x000fe200078efcff */
[----:B------:R-:W-:Y:S06]  /*0940*/  BRA `(.L_x_29) ;  /* 0x0000000000047947 */ /* 0x000fec0003800000 */
.L_x_27:
[----:B------:R-:W-:-:S07]  /*0950*/  IMAD R0, R9, 0x800000, R0 ;  /* 0x0080000009007824 */ /* 0x000fce00078e0200 */
.L_x_29:
[----:B------:R-:W-:Y:S05]  /*0960*/  BSYNC.RECONVERGENT B2 ;  /* 0x0000000000027941 */ /* 0x000fea0003800200 */
.L_x_26:
[----:B------:R-:W-:Y:S05]  /*0970*/  BRA `(.L_x_30) ;  /* 0x0000000000207947 */ /* 0x000fea0003800000 */
.L_x_25:
[----:B------:R-:W-:-:S04]  /*0980*/  LOP3.LUT R0, R3, 0x80000000, R0, 0x48, !PT ;  /* 0x8000000003007812 */ /* 0x000fc800078e4800 */
[----:B------:R-:W-:Y:S01]  /*0990*/  LOP3.LUT R0, R0, 0x7f800000, RZ, 0xfc, !PT ;  /* 0x7f80000000007812 */ /* 0x000fe200078efcff */
[----:B------:R-:W-:Y:S06]  /*09a0*/  BRA `(.L_x_30) ;  /* 0x0000000000147947 */ /* 0x000fec0003800000 */
.L_x_24:
[----:B------:R-:W-:Y:S01]  /*09b0*/  LOP3.LUT R0, R3, 0x80000000, R0, 0x48, !PT ;  /* 0x8000000003007812 */ /* 0x000fe200078e4800 */
[----:B------:R-:W-:Y:S06]  /*09c0*/  BRA `(.L_x_30) ;  /* 0x00000000000c7947 */ /* 0x000fec0003800000 */
.L_x_23:
[----:B------:R-:W0:Y:S01]  /*09d0*/  MUFU.RSQ R0, -QNAN ;  /* 0xffc0000000007908 */ /* 0x000e220000001400 */
[----:B------:R-:W-:Y:S05]  /*09e0*/  BRA `(.L_x_30) ;  /* 0x0000000000047947 */ /* 0x000fea0003800000 */
.L_x_22:
[----:B------:R-:W-:-:S07]  /*09f0*/  FADD.FTZ R0, R0, R3 ;  /* 0x0000000300007221 */ /* 0x000fce0000010000 */
.L_x_30:
[----:B------:R-:W-:Y:S05]  /*0a00*/  BSYNC.RECONVERGENT B1 ;  /* 0x0000000000017941 */ /* 0x000fea0003800200 */
.L_x_20:
[----:B------:R-:W-:Y:S02]  /*0a10*/  IMAD.MOV.U32 R8, RZ, RZ, R6 ;  /* 0x000000ffff087224 */ /* 0x000fe400078e0006 */
[----:B------:R-:W-:Y:S02]  /*0a20*/  IMAD.MOV.U32 R9, RZ, RZ, 0x0 ;  /* 0x00000000ff097424 */ /* 0x000fe400078e00ff */
[----:B0-----:R-:W-:Y:S02]  /*0a30*/  IMAD.MOV.U32 R3, RZ, RZ, R0 ;  /* 0x000000ffff037224 */ /* 0x001fe400078e0000 */
[----:B------:R-:W-:Y:S05]  /*0a40*/  RET.REL.NODEC R8 `(_Z23normalizeEnergiesKernelPfS_ffffii) ;  /* 0xfffffff4086c7950 */ /* 0x000fea0003c3ffff */
.L_x_31:
        /* <DEDUP_REMOVED lines=11> */
.L_x_55:


//--------------------- .text._Z17energyStatsKernelPKfS0_PfS1_S1_S1_S1_S1_ii --------------------------
	.section	.text._Z17energyStatsKernelPKfS0_PfS1_S1_S1_S1_S1_ii,"ax",@progbits
	.align	128
        .global         _Z17energyStatsKernelPKfS0_PfS1_S1_S1_S1_S1_ii
        .type           _Z17energyStatsKernelPKfS0_PfS1_S1_S1_S1_S1_ii,@function
        .size           _Z17energyStatsKernelPKfS0_PfS1_S1_S1_S1_S1_ii,(.L_x_58 - _Z17energyStatsKernelPKfS0_PfS1_S1_S1_S1_S1_ii)
        .other          _Z17energyStatsKernelPKfS0_PfS1_S1_S1_S1_S1_ii,@"STO_CUDA_ENTRY STV_DEFAULT"
_Z17energyStatsKernelPKfS0_PfS1_S1_S1_S1_S1_ii:
.text._Z17energyStatsKernelPKfS0_PfS1_S1_S1_S1_S1_ii:
[----:B------:R-:W-:Y:S01]  /*0000*/  LDC R1, c[0x0][0x37c] ;  /* 0x0000df00ff017b82 */ /* 0x000fe20000000800 */
[----:B------:R-:W0:Y:S01]  /*0010*/  S2R R2, SR_TID.Y ;  /* 0x0000000000027919 */ /* 0x000e220000002200 */
[----:B------:R-:W0:Y:S06]  /*0020*/  LDCU UR6, c[0x0][0x360] ;  /* 0x00006c00ff0677ac */ /* 0x000e2c0008000800 */
[----:B------:R-:W1:Y:S01]  /*0030*/  LDC R9, c[0x0][0x364] ;  /* 0x0000d900ff097b82 */ /* 0x000e620000000800 */
[----:B------:R-:W-:Y:S01]  /*0040*/  BSSY.RECONVERGENT B0, `(.L_x_32) ;  /* 0x0000011000007945 */ /* 0x000fe20003800200 */
[----:B------:R-:W2:Y:S01]  /*0050*/  S2R R3, SR_TID.X ;  /* 0x0000000000037919 */ /* 0x000ea20000002100 */
[----:B------:R-:W3:Y:S01]  /*0060*/  S2R R8, SR_CTAID.X ;  /* 0x0000000000087919 */ /* 0x000ee20000002500 */
[----:B0-----:R-:W-:-:S05]  /*0070*/  IMAD R0, R2, UR6, RZ ;  /* 0x0000000602007c24 */ /* 0x001fca000f8e02ff */
[----:B--2---:R-:W-:-:S13]  /*0080*/  LOP3.LUT P0, R0, R0, RZ, R3, 0xfa, !PT ;  /* 0x000000ff00007212 */ /* 0x004fda000780fa03 */
[----:B---3--:R-:W-:Y:S05]  /*0090*/  @P0 BRA `(.L_x_33) ;  /* 0x00000000002c0947 */ /* 0x008fea0003800000 */
[----:B------:R-:W0:Y:S01]  /*00a0*/  S2UR UR5, SR_CgaCtaId ;  /* 0x00000000000579c3 */ /* 0x000e220000008800 */
[----:B------:R-:W-:Y:S01]  /*00b0*/  UMOV UR4, 0x400 ;  /* 0x0000040000047882 */ /* 0x000fe20000000000 */
[----:B------:R-:W-:Y:S02]  /*00c0*/  IMAD.MOV.U32 R10, RZ, RZ, -0x800001 ;  /* 0xff7fffffff0a7424 */ /* 0x000fe400078e00ff */
[----:B------:R-:W-:Y:S02]  /*00d0*/  IMAD.MOV.U32 R4, RZ, RZ, 0x7f7fffff ;  /* 0x7f7fffffff047424 */ /* 0x000fe400078e00ff */
[----:B------:R-:W-:Y:S02]  /*00e0*/  IMAD.MOV.U32 R5, RZ, RZ, -0x800001 ;  /* 0xff7fffffff057424 */ /* 0x000fe400078e00ff */
[----:B------:R-:W-:Y:S02]  /*00f0*/  IMAD.MOV.U32 R7, RZ, RZ, 0x7f7fffff ;  /* 0x7f7fffffff077424 */ /* 0x000fe400078e00ff */
[----:B------:R-:W-:-:S02]  /*0100*/  IMAD.MOV.U32 R6, RZ, RZ, RZ ;  /* 0x000000ffff067224 */ /* 0x000fc400078e00ff */
[----:B------:R-:W-:Y:S01]  /*0110*/  IMAD.MOV.U32 R11, RZ, RZ, RZ ;  /* 0x000000ffff0b7224 */ /* 0x000fe200078e00ff */
[----:B0-----:R-:W-:-:S09]  /*0120*/  ULEA UR4, UR5, UR4, 0x18 ;  /* 0x0000000405047291 */ /* 0x001fd2000f8ec0ff */
[----:B------:R0:W-:Y:S04]  /*0130*/  STS.128 [UR4], R4 ;  /* 0x00000004ff007988 */ /* 0x0001e80008000c04 */
[----:B------:R0:W-:Y:S02]  /*0140*/  STS.64 [UR4+0x10], R10 ;  /* 0x0000100aff007988 */ /* 0x0001e40008000a04 */
.L_x_33:
[----:B------:R-:W-:Y:S05]  /*0150*/  BSYNC.RECONVERGENT B0 ;  /* 0x0000000000007941 */ /* 0x000fea0003800200 */
.L_x_32:
[----:B------:R-:W1:Y:S01]  /*0160*/  S2UR UR4, SR_CTAID.Y ;  /* 0x00000000000479c3 */ /* 0x000e620000002600 */
[----:B------:R-:W2:Y:S01]  /*0170*/  LDCU.64 UR8, c[0x0][0x3c0] ;  /* 0x00007800ff0877ac */ /* 0x000ea20008000a00 */
[----:B0-----:R-:W-:Y:S01]  /*0180*/  IMAD R6, R8, UR6, R3 ;  /* 0x0000000608067c24 */ /* 0x001fe2000f8e0203 */
[----:B------:R-:W0:Y:S01]  /*0190*/  LDCU.64 UR6, c[0x0][0x358] ;  /* 0x00006b00ff0677ac */ /* 0x000e220008000a00 */
[----:B-1----:R-:W-:-:S04]  /*01a0*/  IMAD R7, R9, UR4, R2 ;  /* 0x0000000409077c24 */ /* 0x002fc8000f8e0202 */
[----:B------:R-:W-:Y:S01]  /*01b0*/  BAR.SYNC.DEFER_BLOCKING 0x0 ;  /* 0x0000000000007b1d */ /* 0x000fe20000010000 */
[----:B--2---:R-:W-:-:S04]  /*01c0*/  ISETP.GE.AND P0, PT, R7, UR9, PT ;  /* 0x0000000907007c0c */ /* 0x004fc8000bf06270 */
[----:B------:R-:W-:-:S13]  /*01d0*/  ISETP.GE.OR P0, PT, R6, UR8, P0 ;  /* 0x0000000806007c0c */ /* 0x000fda0008706670 */
[----:B0-----:R-:W-:Y:S05]  /*01e0*/  @P0 BRA `(.L_x_34) ;  /* 0x0000000000e00947 */ /* 0x001fea0003800000 */
[----:B------:R-:W0:Y:S01]  /*01f0*/  LDC.64 R2, c[0x0][0x380] ;  /* 0x0000e000ff027b82 */ /* 0x000e220000000a00 */
[----:B------:R-:W-:-:S07]  /*0200*/  IMAD R7, R7, UR8, R6 ;  /* 0x0000000807077c24 */ /* 0x000fce000f8e0206 */
[----:B------:R-:W1:Y:S01]  /*0210*/  LDC.64 R4, c[0x0][0x388] ;  /* 0x0000e200ff047b82 */ /* 0x000e620000000a00 */
[----:B0-----:R-:W-:-:S06]  /*0220*/  IMAD.WIDE R2, R7, 0x4, R2 ;  /* 0x0000000407027825 */ /* 0x001fcc00078e0202 */
[----:B------:R0:W5:Y:S01]  /*0230*/  LDG.E R3, desc[UR6][R2.64] ;  /* 0x0000000602037981 */ /* 0x000162000c1e1900 */
[----:B-1----:R-:W-:-:S06]  /*0240*/  IMAD.WIDE R4, R7, 0x4, R4 ;  /* 0x0000000407047825 */ /* 0x002fcc00078e0204 */
[----:B------:R0:W5:Y:S01]  /*0250*/  LDG.E R5, desc[UR6][R4.64] ;  /* 0x0000000604057981 */ /* 0x000162000c1e1900 */
[----:B------:R-:W1:Y:S01]  /*0260*/  S2R R7, SR_CgaCtaId ;  /* 0x0000000000077919 */ /* 0x000e620000008800 */
[----:B------:R-:W-:-:S04]  /*0270*/  MOV R6, 0x400 ;  /* 0x0000040000067802 */ /* 0x000fc80000000f00 */
[----:B-1----:R-:W-:-:S05]  /*0280*/  LEA R8, R7, R6, 0x18 ;  /* 0x0000000607087211 */ /* 0x002fca00078ec0ff */
[----:B------:R0:W1:Y:S01]  /*0290*/  LDS R6, [R8] ;  /* 0x0000000008067984 */ /* 0x0000620000000800 */
[----:B------:R-:W-:Y:S01]  /*02a0*/  BSSY B0, `(.L_x_35) ;  /* 0x0000007000007945 */ /* 0x000fe20003800000 */
.L_x_36:
[----:B-1---5:R-:W-:Y:S01]  /*02b0*/  FMNMX R7, R3, R6, PT ;  /* 0x0000000603077209 */ /* 0x022fe20003800000 */
[----:B------:R-:W-:Y:S05]  /*02c0*/  YIELD ;  /* 0x0000000000007946 */ /* 0x000fea0003800000 */
[----:B------:R-:W1:Y:S02]  /*02d0*/  ATOMS.CAS R7, [R8], R6, R7 ;  /* 0x000000060807738d */ /* 0x000e640000000007 */
[----:B-1----:R-:W-:Y:S01]  /*02e0*/  ISETP.NE.AND P0, PT, R6, R7, PT ;  /* 0x000000070600720c */ /* 0x002fe20003f05270 */
[----:B------:R-:W-:-:S12]  /*02f0*/  IMAD.MOV.U32 R6, RZ, RZ, R7 ;  /* 0x000000ffff067224 */ /* 0x000fd800078e0007 */
[----:B------:R-:W-:Y:S05]  /*0300*/  @P0 BRA `(.L_x_36) ;  /* 0xfffffffc00e80947 */ /* 0x000fea000383ffff */
[----:B------:R-:W-:Y:S05]  /*0310*/  BSYNC B0 ;  /* 0x0000000000007941 */ /* 0x000fea0003800000 */
.L_x_35:
[----:B------:R1:W2:Y:S01]  /*0320*/  LDS R6, [R8+0x4] ;  /* 0x0000040008067984 */ /* 0x0002a20000000800 */
[----:B------:R-:W-:Y:S01]  /*0330*/  BSSY B0, `(.L_x_37) ;  /* 0x0000007000007945 */ /* 0x000fe20003800000 */
.L_x_38:
[----:B--2---:R-:W-:Y:S01]  /*0340*/  FMNMX R7, R3, R6, !PT ;  /* 0x0000000603077209 */ /* 0x004fe20007800000 */
[----:B------:R-:W-:Y:S05]  /*0350*/  YIELD ;  /* 0x0000000000007946 */ /* 0x000fea0003800000 */
[----:B------:R-:W2:Y:S02]  /*0360*/  ATOMS.CAS R7, [R8+0x4], R6, R7 ;  /* 0x000004060807738d */ /* 0x000ea40000000007 */
[----:B--2---:R-:W-:Y:S01]  /*0370*/  ISETP.NE.AND P0, PT, R6, R7, PT ;  /* 0x000000070600720c */ /* 0x004fe20003f05270 */
[----:B------:R-:W-:-:S12]  /*0380*/  IMAD.MOV.U32 R6, RZ, RZ, R7 ;  /* 0x000000ffff067224 */ /* 0x000fd800078e0007 */
[----:B------:R-:W-:Y:S05]  /*0390*/  @P0 BRA `(.L_x_38) ;  /* 0xfffffffc00e80947 */ /* 0x000fea000383ffff */
[----:B------:R-:W-:Y:S05]  /*03a0*/  BSYNC B0 ;  /* 0x0000000000007941 */ /* 0x000fea0003800000 */
.L_x_37:
[----:B------:R-:W-:Y:S01]  /*03b0*/  BSSY.RECONVERGENT B0, `(.L_x_39) ;  /* 0x0000005000007945 */ /* 0x000fe20003800200 */
.L_x_40:
[----:B------:R-:W2:Y:S02]  /*03c0*/  LDS R6, [R8+0x8] ;  /* 0x0000080008067984 */ /* 0x000ea40000000800 */
[----:B--2---:R-:W-:-:S05]  /*03d0*/  FADD R7, R3, R6 ;  /* 0x0000000603077221 */ /* 0x004fca0000000000 */
[----:B------:R-:W2:Y:S02]  /*03e0*/  ATOMS.CAST.SPIN P0, [R8+0x8], R6, R7 ;  /* 0x000008060800758d */ /* 0x000ea40001800007 */
[----:B--2---:R-:W-:Y:S05]  /*03f0*/  @!P0 BRA `(.L_x_40) ;  /* 0xfffffffc00f08947 */ /* 0x004fea000383ffff */
[----:B------:R-:W-:Y:S05]  /*0400*/  BSYNC.RECONVERGENT B0 ;  /* 0x0000000000007941 */ /* 0x000fea0003800200 */
.L_x_39:
[----:B0-----:R0:W2:Y:S01]  /*0410*/  LDS R2, [R8+0xc] ;  /* 0x00000c0008027984 */ /* 0x0010a20000000800 */
[----:B------:R-:W-:Y:S01]  /*0420*/  BSSY B0, `(.L_x_41) ;  /* 0x0000007000007945 */ /* 0x000fe20003800000 */
.L_x_42:
[----:B--2---:R-:W-:Y:S01]  /*0430*/  FMNMX R3, R5, R2, PT ;  /* 0x0000000205037209 */ /* 0x004fe20003800000 */
[----:B------:R-:W-:Y:S05]  /*0440*/  YIELD ;  /* 0x0000000000007946 */ /* 0x000fea0003800000 */
[----:B------:R-:W2:Y:S02]  /*0450*/  ATOMS.CAS R3, [R8+0xc], R2, R3 ;  /* 0x00000c020803738d */ /* 0x000ea40000000003 */
[----:B--2---:R-:W-:Y:S01]  /*0460*/  ISETP.NE.AND P0, PT, R2, R3, PT ;  /* 0x000000030200720c */ /* 0x004fe20003f05270 */
[----:B------:R-:W-:-:S12]  /*0470*/  IMAD.MOV.U32 R2, RZ, RZ, R3 ;  /* 0x000000ffff027224 */ /* 0x000fd800078e0003 */
[----:B------:R-:W-:Y:S05]  /*0480*/  @P0 BRA `(.L_x_42) ;  /* 0xfffffffc00e80947 */ /* 0x000fea000383ffff */
[----:B------:R-:W-:Y:S05]  /*0490*/  BSYNC B0 ;  /* 0x0000000000007941 */ /* 0x000fea0003800000 */
.L_x_41:
[----:B------:R2:W3:Y:S01]  /*04a0*/  LDS R2, [R8+0x10] ;  /* 0x0000100008027984 */ /* 0x0004e20000000800 */
[----:B------:R-:W-:Y:S01]  /*04b0*/  BSSY B0, `(.L_x_43) ;  /* 0x0000007000007945 */ /* 0x000fe20003800000 */
.L_x_44:
[----:B---3--:R-:W-:Y:S01]  /*04c0*/  FMNMX R3, R5, R2, !PT ;  /* 0x0000000205037209 */ /* 0x008fe20007800000 */
[----:B------:R-:W-:Y:S05]  /*04d0*/  YIELD ;  /* 0x0000000000007946 */ /* 0x000fea0003800000 */
[----:B------:R-:W3:Y:S02]  /*04e0*/  ATOMS.CAS R3, [R8+0x10], R2, R3 ;  /* 0x000010020803738d */ /* 0x000ee40000000003 */
[----:B---3--:R-:W-:Y:S01]  /*04f0*/  ISETP.NE.AND P0, PT, R2, R3, PT ;  /* 0x000000030200720c */ /* 0x008fe20003f05270 */
[----:B------:R-:W-:-:S12]  /*0500*/  IMAD.MOV.U32 R2, RZ, RZ, R3 ;  /* 0x000000ffff027224 */ /* 0x000fd800078e0003 */
[----:B------:R-:W-:Y:S05]  /*0510*/  @P0 BRA `(.L_x_44) ;  /* 0xfffffffc00e80947 */ /* 0x000fea000383ffff */
[----:B------:R-:W-:Y:S05]  /*0520*/  BSYNC B0 ;  /* 0x0000000000007941 */ /* 0x000fea0003800000 */
.L_x_43:
[----:B------:R-:W3:Y:S02]  /*0530*/  LDS R2, [R8+0x14] ;  /* 0x0000140008027984 */ /* 0x000ee40000000800 */
[----:B---3--:R-:W-:-:S05]  /*0540*/  FADD R3, R5, R2 ;  /* 0x0000000205037221 */ /* 0x008fca0000000000 */
[----:B------:R-:W3:Y:S02]  /*0550*/  ATOMS.CAST.SPIN P0, [R8+0x14], R2, R3 ;  /* 0x000014020800758d */ /* 0x000ee40001800003 */
[----:B---3--:R-:W-:Y:S05]  /*0560*/  @!P0 BRA `(.L_x_43) ;  /* 0xfffffffc00f08947 */ /* 0x008fea000383ffff */
.L_x_34:
[----:B------:R-:W-:Y:S05]  /*0570*/  WARPSYNC.ALL ;  /* 0x0000000000007948 */ /* 0x000fea0003800000 */
[----:B------:R-:W-:Y:S01]  /*0580*/  BAR.SYNC.DEFER_BLOCKING 0x0 ;  /* 0x0000000000007b1d */ /* 0x000fe20000010000 */
[----:B------:R-:W-:-:S13]  /*0590*/  ISETP.NE.AND P0, PT, R0, RZ, PT ;  /* 0x000000ff0000720c */ /* 0x000fda0003f05270 */
[----:B------:R-:W-:Y:S05]  /*05a0*/  @P0 EXIT ;  /* 0x000000000000094d */ /* 0x000fea0003800000 */
[----:B------:R-:W3:Y:S02]  /*05b0*/  LDC.64 R2, c[0x0][0x390] ;  /* 0x0000e400ff027b82 */ /* 0x000ee40000000a00 */
[----:B---3--:R3:W5:Y:S06]  /*05c0*/  LDG.E R6, desc[UR6][R2.64] ;  /* 0x0000000602067981 */ /* 0x00876c000c1e1900 */
[----:B------:R-:W4:Y:S01]  /*05d0*/  S2UR UR5, SR_CgaCtaId ;  /* 0x00000000000579c3 */ /* 0x000f220000008800 */
[----:B------:R-:W-:Y:S01]  /*05e0*/  UMOV UR4, 0x400 ;  /* 0x0000040000047882 */ /* 0x000fe20000000000 */
[----:B------:R-:W-:Y:S01]  /*05f0*/  BSSY B0, `(.L_x_45) ;  /* 0x0000009000007945 */ /* 0x000fe20003800000 */
[----:B----4-:R-:W-:-:S09]  /*0600*/  ULEA UR4, UR5, UR4, 0x18 ;  /* 0x0000000405047291 */ /* 0x010fd2000f8ec0ff */
[----:B---3--:R-:W4:Y:S03]  /*0610*/  LDS R5, [UR4] ;  /* 0x00000004ff057984 */ /* 0x008f260008000800 */
.L_x_46:
[----:B----45:R-:W-:Y:S01]  /*0620*/  FMNMX R7, R5, R6, PT ;  /* 0x0000000605077209 */ /* 0x030fe20003800000 */
[----:B------:R-:W-:Y:S05]  /*0630*/  YIELD ;  /* 0x0000000000007946 */ /* 0x000fea0003800000 */
[----:B------:R-:W3:Y:S02]  /*0640*/  ATOMG.E.CAS.STRONG.GPU PT, R7, [R2], R6, R7 ;  /* 0x00000006020773a9 */ /* 0x000ee400001ee107 */
[----:B---3--:R-:W-:Y:S01]  /*0650*/  ISETP.NE.AND P0, PT, R6, R7, PT ;  /* 0x000000070600720c */ /* 0x008fe20003f05270 */
[----:B------:R-:W-:-:S12]  /*0660*/  IMAD.MOV.U32 R6, RZ, RZ, R7 ;  /* 0x000000ffff067224 */ /* 0x000fd800078e0007 */
[----:B------:R-:W-:Y:S05]  /*0670*/  @P0 BRA `(.L_x_46) ;  /* 0xfffffffc00e80947 */ /* 0x000fea000383ffff */
[----:B------:R-:W-:Y:S05]  /*0680*/  BSYNC B0 ;  /* 0x0000000000007941 */ /* 0x000fea0003800000 */
.L_x_45:
[----:B------:R-:W3:Y:S01]  /*0690*/  LDC.64 R2, c[0x0][0x398] ;  /* 0x0000e600ff027b82 */ /* 0x000ee20000000a00 */
[----:B------:R-:W4:Y:S04]  /*06a0*/  LDS R5, [UR4+0x4] ;  /* 0x00000404ff057984 */ /* 0x000f280008000800 */
[----:B---3--:R3:W5:Y:S01]  /*06b0*/  LDG.E R6, desc[UR6][R2.64] ;  /* 0x0000000602067981 */ /* 0x008762000c1e1900 */
[----:B----4-:R-:W-:Y:S01]  /*06c0*/  BSSY B0, `(.L_x_47) ;  /* 0x0000007000007945 */ /* 0x010fe20003800000 */
.L_x_48:
[----:B-----5:R-:W-:Y:S01]  /*06d0*/  FMNMX R7, R5, R6, !PT ;  /* 0x0000000605077209 */ /* 0x020fe20007800000 */
[----:B------:R-:W-:Y:S05]  /*06e0*/  YIELD ;  /* 0x0000000000007946 */ /* 0x000fea0003800000 */
[----:B------:R-:W4:Y:S02]  /*06f0*/  ATOMG.E.CAS.STRONG.GPU PT, R7, [R2], R6, R7 ;  /* 0x00000006020773a9 */ /* 0x000f2400001ee107 */
[----:B----4-:R-:W-:Y:S01]  /*0700*/  ISETP.NE.AND P0, PT, R6, R7, PT ;  /* 0x000000070600720c */ /* 0x010fe20003f05270 */
[----:B------:R-:W-:-:S12]  /*0710*/  IMAD.MOV.U32 R6, RZ, RZ, R7 ;  /* 0x000000ffff067224 */ /* 0x000fd800078e0007 */
[----:B------:R-:W-:Y:S05]  /*0720*/  @P0 BRA `(.L_x_48) ;  /* 0xfffffffc00e80947 */ /* 0x000fea000383ffff */
[----:B------:R-:W-:Y:S05]  /*0730*/  BSYNC B0 ;  /* 0x0000000000007941 */ /* 0x000fea0003800000 */
.L_x_47:
[----:B------:R-:W4:Y:S01]  /*0740*/  LDS.64 R6, [UR4+0x8] ;  /* 0x00000804ff067984 */ /* 0x000f220008000a00 */
[----:B---3--:R-:W4:Y:S08]  /*0750*/  LDC.64 R2, c[0x0][0x3a0] ;  /* 0x0000e800ff027b82 */ /* 0x008f300000000a00 */
[----:B------:R-:W0:Y:S01]  /*0760*/  LDC.64 R4, c[0x0][0x3a8] ;  /* 0x0000ea00ff047b82 */ /* 0x000e220000000a00 */
[----:B----4-:R3:W-:Y:S04]  /*0770*/  REDG.E.ADD.F32.FTZ.RN.STRONG.GPU desc[UR6][R2.64], R6 ;  /* 0x00000006020079a6 */ /* 0x0107e8000c12f306 */
[----:B012---:R3:W5:Y:S01]  /*0780*/  LDG.E R8, desc[UR6][R4.64] ;  /* 0x0000000604087981 */ /* 0x007762000c1e1900 */
[----:B------:R-:W-:Y:S01]  /*0790*/  BSSY B0, `(.L_x_49) ;  /* 0x0000007000007945 */ /* 0x000fe20003800000 */
.L_x_50:
[C---:B-----5:R-:W-:Y:S01]  /*07a0*/  FMNMX R9, R8.reuse, R7, PT ;  /* 0x0000000708097209 */ /* 0x060fe20003800000 */
[----:B------:R-:W-:Y:S05]  /*07b0*/  YIELD ;  /* 0x0000000000007946 */ /* 0x000fea0003800000 */
[----:B------:R-:W2:Y:S02]  /*07c0*/  ATOMG.E.CAS.STRONG.GPU PT, R9, [R4], R8, R9 ;  /* 0x00000008040973a9 */ /* 0x000ea400001ee109 */
[----:B--2---:R-:W-:Y:S01]  /*07d0*/  ISETP.NE.AND P0, PT, R8, R9, PT ;  /* 0x000000090800720c */ /* 0x004fe20003f05270 */
[----:B------:R-:W-:-:S12]  /*07e0*/  IMAD.MOV.U32 R8, RZ, RZ, R9 ;  /* 0x000000ffff087224 */ /* 0x000fd800078e0009 */
[----:B------:R-:W-:Y:S05]  /*07f0*/  @P0 BRA `(.L_x_50) ;  /* 0xfffffffc00e80947 */ /* 0x000fea000383ffff */
[----:B------:R-:W-:Y:S05]  /*0800*/  BSYNC B0 ;  /* 0x0000000000007941 */ /* 0x000fea0003800000 */
.L_x_49:
[----:B---3--:R-:W0:Y:S01]  /*0810*/  LDC.64 R2, c[0x0][0x3b0] ;  /* 0x0000ec00ff027b82 */ /* 0x008e220000000a00 */
[----:B------:R-:W1:Y:S04]  /*0820*/  LDS R5, [UR4+0x10] ;  /* 0x00001004ff057984 */ /* 0x000e680008000800 */
[----:B0-----:R0:W5:Y:S01]  /*0830*/  LDG.E R6, desc[UR6][R2.64] ;  /* 0x0000000602067981 */ /* 0x001162000c1e1900 */
[----:B-1----:R-:W-:Y:S01]  /*0840*/  BSSY B0, `(.L_x_51) ;  /* 0x0000007000007945 */ /* 0x002fe20003800000 */
.L_x_52:
[----:B-----5:R-:W-:Y:S01]  /*0850*/  FMNMX R7, R5, R6, !PT ;  /* 0x0000000605077209 */ /* 0x020fe20007800000 */
[----:B------:R-:W-:Y:S05]  /*0860*/  YIELD ;  /* 0x0000000000007946 */ /* 0x000fea0003800000 */
[----:B------:R-:W2:Y:S02]  /*0870*/  ATOMG.E.CAS.STRONG.GPU PT, R7, [R2], R6, R7 ;  /* 0x00000006020773a9 */ /* 0x000ea400001ee107 */
[----:B--2---:R-:W-:Y:S01]  /*0880*/  ISETP.NE.AND P0, PT, R6, R7, PT ;  /* 0x000000070600720c */ /* 0x004fe20003f05270 */
[----:B------:R-:W-:-:S12]  /*0890*/  IMAD.MOV.U32 R6, RZ, RZ, R7 ;  /* 0x000000ffff067224 */ /* 0x000fd800078e0007 */
[----:B------:R-:W-:Y:S05]  /*08a0*/  @P0 BRA `(.L_x_52) ;  /* 0xfffffffc00e80947 */ /* 0x000fea000383ffff */
[----:B------:R-:W-:Y:S05]  /*08b0*/  BSYNC B0 ;  /* 0x0000000000007941 */ /* 0x000fea0003800000 */
.L_x_51:
[----:B------:R-:W1:Y:S01]  /*08c0*/  LDS R5, [UR4+0x14] ;  /* 0x00001404ff057984 */ /* 0x000e620008000800 */
[----:B0-----:R-:W1:Y:S03]  /*08d0*/  LDC.64 R2, c[0x0][0x3b8] ;  /* 0x0000ee00ff027b82 */ /* 0x001e660000000a00 */
[----:B-1----:R-:W-:Y:S01]  /*08e0*/  REDG.E.ADD.F32.FTZ.RN.STRONG.GPU desc[UR6][R2.64], R5 ;  /* 0x00000005020079a6 */ /* 0x002fe2000c12f306 */
[----:B------:R-:W-:Y:S05]  /*08f0*/  EXIT ;  /* 0x000000000000794d */ /* 0x000fea0003800000 */
.L_x_53:
        /* <DEDUP_REMOVED lines=16> */
.L_x_58:


//--------------------- .nv.shared._Z18hybridEnergyKernelPKfPfS0_S0_iiS1_S1_ --------------------------
	.section	.nv.shared._Z18hybridEnergyKernelPKfPfS0_S0_iiS1_S1_,"aw",@nobits
	.sectionflags	@""
	.align	16
	.zero		1024


//--------------------- .nv.shared.reserved.0     --------------------------
	.section	.nv.shared.reserved.0,"aw",@nobits
	.weak		__nv_reservedSMEM_offset_0_alias
	.size		__nv_reservedSMEM_offset_0_alias, 0, 64
	.other		__nv_reservedSMEM_offset_0_alias,@"STO_CUDA_RESERVED_SHARED STV_DEFAULT"
__nv_reservedSMEM_offset_0_alias:
	.zero		0
	.zero		64


//--------------------- .nv.shared._Z23normalizeEnergiesKernelPfS_ffffii --------------------------
	.section	.nv.shared._Z23normalizeEnergiesKernelPfS_ffffii,"aw",@nobits
	.sectionflags	@""
	.align	16
	.zero		1024


//--------------------- .nv.shared._Z17energyStatsKernelPKfS0_PfS1_S1_S1_S1_S1_ii --------------------------
	.section	.nv.shared._Z17energyStatsKernelPKfS0_PfS1_S1_S1_S1_S1_ii,"aw",@nobits
	.sectionflags	@""
	.align	16
	.zero		1024


//--------------------- .nv.constant0._Z18hybridEnergyKernelPKfPfS0_S0_iiS1_S1_ --------------------------
	.section	.nv.constant0._Z18hybridEnergyKernelPKfPfS0_S0_iiS1_S1_,"a",@progbits
	.sectionflags	@""
	.align	4
.nv.constant0._Z18hybridEnergyKernelPKfPfS0_S0_iiS1_S1_:
	.zero		952


//--------------------- .nv.constant0._Z23normalizeEnergiesKernelPfS_ffffii --------------------------
	.section	.nv.constant0._Z23normalizeEnergiesKernelPfS_ffffii,"a",@progbits
	.sectionflags	@""
	.align	4
.nv.constant0._Z23normalizeEnergiesKernelPfS_ffffii:
	.zero		936


//--------------------- .nv.constant0._Z17energyStatsKernelPKfS0_PfS1_S1_S1_S1_S1_ii --------------------------
	.section	.nv.constant0._Z17energyStatsKernelPKfS0_PfS1_S1_S1_S1_S1_ii,"a",@progbits
	.sectionflags	@""
	.align	4
.nv.constant0._Z17energyStatsKernelPKfS0_PfS1_S1_S1_S1_S1_ii:
	.zero		968


//--------------------- SYMBOLS --------------------------

	.type		.nv.reservedSmem.offset0,@object
	.size		.nv.reservedSmem.offset0,0x4
	.type		.nv.reservedSmem.cap,@object
	.size		.nv.reservedSmem.cap,0x4
